	.target	sm_90a

	.elftype	@"ET_EXEC"


//--------------------- .note.nv.tkinfo           --------------------------
	.section	.note.nv.tkinfo,"",@"SHT_NOTE"
	.sectionflags	@"SHF_NOTE_NV_TKINFO"
	.tkinfo
        /*0018*/ 	.word	0x00000002
        /*0030*/ 	.string	""
        /*0030*/ 	.string	"ptxas"
        /*0030*/ 	.string	"Cuda compilation tools, release 13.0, V13.0.88"
        /*0030*/ 	.string	"Build cuda_13.0.r13.0/compiler.36424714_0"
        /*0030*/ 	.string	"-v  -suppress-debug-info  -lineinfo  -arch sm_90a "



//--------------------- .note.nv.cuinfo           --------------------------
	.section	.note.nv.cuinfo,"",@"SHT_NOTE"
	.sectionflags	@"SHF_NOTE_NV_CUINFO"
        /*0018*/ 	.short	0x0002
        /*001a*/ 	.short	0x005a
        /*001c*/ 	.short	0x0082
	.zero		2


//--------------------- .nv.info                  --------------------------
	.section	.nv.info,"",@"SHT_CUDA_INFO"
	.align	4


	//----- nvinfo : EIATTR_REGCOUNT
	.align		4
        /*0000*/ 	.byte	0x04, 0x2f
        /*0002*/ 	.short	(.L_1 - .L_0)
	.align		4
.L_0:
        /*0004*/ 	.word	index@(matmul_kernel)
        /*0008*/ 	.word	0x00000060


	//----- nvinfo : EIATTR_FRAME_SIZE
	.align		4
.L_1:
        /*000c*/ 	.byte	0x04, 0x11
        /*000e*/ 	.short	(.L_3 - .L_2)
	.align		4
.L_2:
        /*0010*/ 	.word	index@(matmul_kernel)
        /*0014*/ 	.word	0x00000000


	//----- nvinfo : EIATTR_MIN_STACK_SIZE
	.align		4
.L_3:
        /*0018*/ 	.byte	0x04, 0x12
        /*001a*/ 	.short	(.L_5 - .L_4)
	.align		4
.L_4:
        /*001c*/ 	.word	index@(matmul_kernel)
        /*0020*/ 	.word	0x00000000
.L_5:


//--------------------- .nv.compat                --------------------------
	.section	.nv.compat,"",@"SHT_CUDA_COMPAT_INFO"
	.align	4
        /*0000*/ 	.byte	0x02, 0x09, 0x01, 0x00, 0x02, 0x02, 0x01, 0x00, 0x02, 0x05, 0x05, 0x00, 0x03, 0x07, 0x01, 0x01
        /*0010*/ 	.byte	0x02, 0x03, 0x00, 0x00, 0x02, 0x06, 0x01, 0x00, 0x04, 0x0b, 0x08, 0x00, 0x00, 0x00, 0x00, 0x00
        /*0020*/ 	.byte	0x00, 0x00, 0x00, 0x00


//--------------------- .nv.info.matmul_kernel    --------------------------
	.section	.nv.info.matmul_kernel,"",@"SHT_CUDA_INFO"
	.sectionflags	@""
	.align	4


	//----- nvinfo : EIATTR_CUDA_API_VERSION
	.align		4
        /*0000*/ 	.byte	0x04, 0x37
        /*0002*/ 	.short	(.L_7 - .L_6)
.L_6:
        /*0004*/ 	.word	0x00000082


	//----- nvinfo : EIATTR_KPARAM_INFO
	.align		4
.L_7:
        /*0008*/ 	.byte	0x04, 0x17
        /*000a*/ 	.short	(.L_9 - .L_8)
.L_8:
        /*000c*/ 	.word	0x00000000
        /*0010*/ 	.short	0x000d
        /*0012*/ 	.short	0x0048
        /*0014*/ 	.byte	0x00, 0xf4, 0x21, 0x00


	//----- nvinfo : EIATTR_KPARAM_INFO
	.align		4
.L_9:
        /*0018*/ 	.byte	0x04, 0x17
        /*001a*/ 	.short	(.L_11 - .L_10)
.L_10:
        /*001c*/ 	.word	0x00000000
        /*0020*/ 	.short	0x000c
        /*0022*/ 	.short	0x0040
        /*0024*/ 	.byte	0x00, 0xf4, 0x21, 0x00


	//----- nvinfo : EIATTR_KPARAM_INFO
	.align		4
.L_11:
        /*0028*/ 	.byte	0x04, 0x17
        /*002a*/ 	.short	(.L_13 - .L_12)
.L_12:
        /*002c*/ 	.word	0x00000000
        /*0030*/ 	.short	0x000b
        /*0032*/ 	.short	0x0038
        /*0034*/ 	.byte	0x00, 0xf0, 0x11, 0x00


	//----- nvinfo : EIATTR_KPARAM_INFO
	.align		4
.L_13:
        /*0038*/ 	.byte	0x04, 0x17
        /*003a*/ 	.short	(.L_15 - .L_14)
.L_14:
        /*003c*/ 	.word	0x00000000
        /*0040*/ 	.short	0x000a
        /*0042*/ 	.short	0x0034
        /*0044*/ 	.byte	0x00, 0xf0, 0x11, 0x00


	//----- nvinfo : EIATTR_KPARAM_INFO
	.align		4
.L_15:
        /*0048*/ 	.byte	0x04, 0x17
        /*004a*/ 	.short	(.L_17 - .L_16)
.L_16:
        /*004c*/ 	.word	0x00000000
        /*0050*/ 	.short	0x0009
        /*0052*/ 	.short	0x0030
        /*0054*/ 	.byte	0x00, 0xf0, 0x11, 0x00


	//----- nvinfo : EIATTR_KPARAM_INFO
	.align		4
.L_17:
        /*0058*/ 	.byte	0x04, 0x17
        /*005a*/ 	.short	(.L_19 - .L_18)
.L_18:
        /*005c*/ 	.word	0x00000000
        /*0060*/ 	.short	0x0008
        /*0062*/ 	.short	0x002c
        /*0064*/ 	.byte	0x00, 0xf0, 0x11, 0x00


	//----- nvinfo : EIATTR_KPARAM_INFO
	.align		4
.L_19:
        /*0068*/ 	.byte	0x04, 0x17
        /*006a*/ 	.short	(.L_21 - .L_20)
.L_20:
        /*006c*/ 	.word	0x00000000
        /*0070*/ 	.short	0x0007
        /*0072*/ 	.short	0x0028
        /*0074*/ 	.byte	0x00, 0xf0, 0x11, 0x00


	//----- nvinfo : EIATTR_KPARAM_INFO
	.align		4
.L_21:
        /*0078*/ 	.byte	0x04, 0x17
        /*007a*/ 	.short	(.L_23 - .L_22)
.L_22:
        /*007c*/ 	.word	0x00000000
        /*0080*/ 	.short	0x0006
        /*0082*/ 	.short	0x0024
        /*0084*/ 	.byte	0x00, 0xf0, 0x11, 0x00


	//----- nvinfo : EIATTR_KPARAM_INFO
	.align		4
.L_23:
        /*0088*/ 	.byte	0x04, 0x17
        /*008a*/ 	.short	(.L_25 - .L_24)
.L_24:
        /*008c*/ 	.word	0x00000000
        /*0090*/ 	.short	0x0005
        /*0092*/ 	.short	0x0020
        /*0094*/ 	.byte	0x00, 0xf0, 0x11, 0x00


	//----- nvinfo : EIATTR_KPARAM_INFO
	.align		4
.L_25:
        /*0098*/ 	.byte	0x04, 0x17
        /*009a*/ 	.short	(.L_27 - .L_26)
.L_26:
        /*009c*/ 	.word	0x00000000
        /*00a0*/ 	.short	0x0004
        /*00a2*/ 	.short	0x001c
        /*00a4*/ 	.byte	0x00, 0xf0, 0x11, 0x00


	//----- nvinfo : EIATTR_KPARAM_INFO
	.align		4
.L_27:
        /*00a8*/ 	.byte	0x04, 0x17
        /*00aa*/ 	.short	(.L_29 - .L_28)
.L_28:
        /*00ac*/ 	.word	0x00000000
        /*00b0*/ 	.short	0x0003
        /*00b2*/ 	.short	0x0018
        /*00b4*/ 	.byte	0x00, 0xf0, 0x11, 0x00


	//----- nvinfo : EIATTR_KPARAM_INFO
	.align		4
.L_29:
        /*00b8*/ 	.byte	0x04, 0x17
        /*00ba*/ 	.short	(.L_31 - .L_30)
.L_30:
        /*00bc*/ 	.word	0x00000000
        /*00c0*/ 	.short	0x0002
        /*00c2*/ 	.short	0x0010
        /*00c4*/ 	.byte	0x00, 0xf4, 0x21, 0x00


	//----- nvinfo : EIATTR_KPARAM_INFO
	.align		4
.L_31:
        /*00c8*/ 	.byte	0x04, 0x17
        /*00ca*/ 	.short	(.L_33 - .L_32)
.L_32:
        /*00cc*/ 	.word	0x00000000
        /*00d0*/ 	.short	0x0001
        /*00d2*/ 	.short	0x0008
        /*00d4*/ 	.byte	0x00, 0xf4, 0x21, 0x00


	//----- nvinfo : EIATTR_KPARAM_INFO
	.align		4
.L_33:
        /*00d8*/ 	.byte	0x04, 0x17
        /*00da*/ 	.short	(.L_35 - .L_34)
.L_34:
        /*00dc*/ 	.word	0x00000000
        /*00e0*/ 	.short	0x0000
        /*00e2*/ 	.short	0x0000
        /*00e4*/ 	.byte	0x00, 0xf4, 0x21, 0x00


	//----- nvinfo : EIATTR_SPARSE_MMA_MASK
	.align		4
.L_35:
        /*00e8*/ 	.byte	0x03, 0x50
        /*00ea*/ 	.short	0x0000


	//----- nvinfo : EIATTR_MAXREG_COUNT
	.align		4
        /*00ec*/ 	.byte	0x03, 0x1b
        /*00ee*/ 	.short	0x00ff


	//----- nvinfo : EIATTR_NUM_BARRIERS
	.align		4
        /*00f0*/ 	.byte	0x02, 0x4c
        /*00f2*/ 	.byte	0x01
	.zero		1


	//----- nvinfo : EIATTR_MERCURY_ISA_VERSION
	.align		4
        /*00f4*/ 	.byte	0x03, 0x5f
        /*00f6*/ 	.short	0x0101


	//----- nvinfo : EIATTR_EXIT_INSTR_OFFSETS
	.align		4
        /*00f8*/ 	.byte	0x04, 0x1c
        /*00fa*/ 	.short	(.L_37 - .L_36)


	//   ....[0]....
.L_36:
        /*00fc*/ 	.word	0x00002b10


	//   ....[1]....
        /*0100*/ 	.word	0x00002b40


	//----- nvinfo : EIATTR_REQNTID
	.align		4
.L_37:
        /*0104*/ 	.byte	0x04, 0x10
        /*0106*/ 	.short	(.L_39 - .L_38)
.L_38:
        /*0108*/ 	.word	0x00000040
        /*010c*/ 	.word	0x00000001
        /*0110*/ 	.word	0x00000001


	//----- nvinfo : EIATTR_CBANK_PARAM_SIZE
	.align		4
.L_39:
        /*0114*/ 	.byte	0x03, 0x19
        /*0116*/ 	.short	0x0050


	//----- nvinfo : EIATTR_PARAM_CBANK
	.align		4
        /*0118*/ 	.byte	0x04, 0x0a
        /*011a*/ 	.short	(.L_41 - .L_40)
	.align		4
.L_40:
        /*011c*/ 	.word	index@(.nv.constant0.matmul_kernel)
        /*0120*/ 	.short	0x0210
        /*0122*/ 	.short	0x0050


	//----- nvinfo : EIATTR_SW_WAR
	.align		4
.L_41:
        /*0124*/ 	.byte	0x04, 0x36
        /*0126*/ 	.short	(.L_43 - .L_42)
.L_42:
        /*0128*/ 	.word	0x00000008
.L_43:


//--------------------- .nv.callgraph             --------------------------
	.section	.nv.callgraph,"",@"SHT_CUDA_CALLGRAPH"
	.align	4
	.sectionentsize	8
	.align		4
        /*0000*/ 	.word	0x00000000
	.align		4
        /*0004*/ 	.word	0xffffffff
	.align		4
        /*0008*/ 	.word	0x00000000
	.align		4
        /*000c*/ 	.word	0xfffffffe
	.align		4
        /*0010*/ 	.word	0x00000000
	.align		4
        /*0014*/ 	.word	0xfffffffd
	.align		4
        /*0018*/ 	.word	0x00000000
	.align		4
        /*001c*/ 	.word	0xfffffffc


//--------------------- .text.matmul_kernel       --------------------------
	.section	.text.matmul_kernel,"ax",@progbits
	.align	128
        .global         matmul_kernel
        .type           matmul_kernel,@function
        .size           matmul_kernel,(.L_x_3 - matmul_kernel)
        .other          matmul_kernel,@"STO_CUDA_ENTRY STV_DEFAULT"
matmul_kernel:
.text.matmul_kernel:
[----:B------:R-:W-:Y:S08]  /*0000*/  LDC R1, c[0x0][0x28] ;  /* 0x00000a00ff017b82 */ /* 0x000ff00000000800 */
[----:B------:R-:W0:Y:S01]  /*0010*/  LDC.64 R14, c[0x0][0x228] ;  /* 0x00008a00ff0e7b82 */ /* 0x000e220000000a00 */
[----:B------:R-:W1:Y:S01]  /*0020*/  S2R R5, SR_CTAID.X ;  /* 0x0000000000057919 */ /* 0x000e620000002500 */
[----:B------:R-:W-:Y:S01]  /*0030*/  UMOV UR5, 0x400 ;  /* 0x0000040000057882 */ /* 0x000fe20000000000 */
[----:B------:R-:W-:Y:S01]  /*0040*/  ULDC.64 UR8, c[0x0][0x208] ;  /* 0x0000820000087ab9 */ /* 0x000fe20000000a00 */
[----:B------:R-:W2:Y:S04]  /*0050*/  S2R R11, SR_TID.X ;  /* 0x00000000000b7919 */ /* 0x000ea80000002100 */
[----:B------:R-:W3:Y:S08]  /*0060*/  LDC R66, c[0x0][0x230] ;  /* 0x00008c00ff427b82 */ /* 0x000ef00000000800 */
[----:B------:R-:W4:Y:S01]  /*0070*/  S2UR UR6, SR_CgaCtaId ;  /* 0x00000000000679c3 */ /* 0x000f220000008800 */
[----:B0-----:R-:W-:-:S05]  /*0080*/  VIADD R0, R15, 0x1f ;  /* 0x0000001f0f007836 */ /* 0x001fca0000000000 */
[----:B------:R-:W-:Y:S01]  /*0090*/  SHF.R.S32.HI R3, RZ, 0x1f, R0 ;  /* 0x0000001fff037819 */ /* 0x000fe20000011400 */
[----:B---3--:R-:W-:-:S03]  /*00a0*/  VIADD R66, R66, 0x1f ;  /* 0x0000001f42427836 */ /* 0x008fc60000000000 */
[----:B------:R-:W-:Y:S02]  /*00b0*/  LEA.HI R3, R3, R0, RZ, 0x5 ;  /* 0x0000000003037211 */ /* 0x000fe400078f28ff */
[----:B-1----:R-:W-:Y:S02]  /*00c0*/  IABS R8, R5 ;  /* 0x0000000500087213 */ /* 0x002fe40000000000 */
[----:B------:R-:W-:Y:S02]  /*00d0*/  SHF.R.S32.HI R3, RZ, 0x5, R3 ;  /* 0x00000005ff037819 */ /* 0x000fe40000011403 */
[----:B--2---:R-:W-:Y:S01]  /*00e0*/  SHF.R.U32.HI R12, RZ, 0x4, R11 ;  /* 0x00000004ff0c7819 */ /* 0x004fe2000001160b */
[----:B----4-:R-:W-:Y:S02]  /*00f0*/  ULEA UR5, UR6, UR5, 0x18 ;  /* 0x0000000506057291 */ /* 0x010fe4000f8ec03f */
[----:B------:R-:W-:Y:S01]  /*0100*/  IMAD.SHL.U32 R4, R3, 0x8, RZ ;  /* 0x0000000803047824 */ /* 0x000fe200078e00ff */
[----:B------:R-:W-:-:S04]  /*0110*/  SGXT.U32 R12, R12, 0x2 ;  /* 0x000000020c0c781a */ /* 0x000fc80000000000 */
[-C--:B------:R-:W-:Y:S02]  /*0120*/  IABS R7, R4.reuse ;  /* 0x0000000400077213 */ /* 0x080fe40000000000 */
[----:B------:R-:W-:Y:S02]  /*0130*/  IABS R10, R4 ;  /* 0x00000004000a7213 */ /* 0x000fe40000000000 */
[----:B------:R-:W0:Y:S08]  /*0140*/  I2F.RP R0, R7 ;  /* 0x0000000700007306 */ /* 0x000e300000209400 */
[----:B0-----:R-:W0:Y:S02]  /*0150*/  MUFU.RCP R0, R0 ;  /* 0x0000000000007308 */ /* 0x001e240000001000 */
[----:B0-----:R-:W-:-:S02]  /*0160*/  VIADD R2, R0, 0xffffffe ;  /* 0x0ffffffe00027836 */ /* 0x001fc40000000000 */
[----:B------:R-:W-:-:S04]  /*0170*/  IMAD.MOV R0, RZ, RZ, -R10 ;  /* 0x000000ffff007224 */ /* 0x000fc800078e0a0a */
[----:B------:R0:W1:Y:S02]  /*0180*/  F2I.FTZ.U32.TRUNC.NTZ R3, R2 ;  /* 0x0000000200037305 */ /* 0x000064000021f000 */
[----:B0-----:R-:W-:Y:S02]  /*0190*/  IMAD.MOV.U32 R2, RZ, RZ, RZ ;  /* 0x000000ffff027224 */ /* 0x001fe400078e00ff */
[----:B-1----:R-:W-:-:S04]  /*01a0*/  IMAD.MOV R6, RZ, RZ, -R3 ;  /* 0x000000ffff067224 */ /* 0x002fc800078e0a03 */
[----:B------:R-:W-:Y:S02]  /*01b0*/  IMAD R9, R6, R7, RZ ;  /* 0x0000000706097224 */ /* 0x000fe400078e02ff */
[----:B------:R-:W-:Y:S02]  /*01c0*/  IMAD.MOV.U32 R6, RZ, RZ, R8 ;  /* 0x000000ffff067224 */ /* 0x000fe400078e0008 */
[----:B------:R-:W-:-:S06]  /*01d0*/  IMAD.HI.U32 R3, R3, R9, R2 ;  /* 0x0000000903037227 */ /* 0x000fcc00078e0002 */
[----:B------:R-:W-:-:S04]  /*01e0*/  IMAD.HI.U32 R3, R3, R6, RZ ;  /* 0x0000000603037227 */ /* 0x000fc800078e00ff */
[----:B------:R-:W-:-:S05]  /*01f0*/  IMAD R0, R3, R0, R6 ;  /* 0x0000000003007224 */ /* 0x000fca00078e0206 */
[----:B------:R-:W-:-:S13]  /*0200*/  ISETP.GT.U32.AND P1, PT, R7, R0, PT ;  /* 0x000000000700720c */ /* 0x000fda0003f24070 */
[----:B------:R-:W-:Y:S02]  /*0210*/  @!P1 IMAD.IADD R0, R0, 0x1, -R7 ;  /* 0x0000000100009824 */ /* 0x000fe400078e0a07 */
[----:B------:R-:W-:Y:S01]  /*0220*/  @!P1 VIADD R3, R3, 0x1 ;  /* 0x0000000103039836 */ /* 0x000fe20000000000 */
[----:B------:R-:W-:Y:S02]  /*0230*/  ISETP.NE.AND P1, PT, R4, RZ, PT ;  /* 0x000000ff0400720c */ /* 0x000fe40003f25270 */
[----:B------:R-:W-:Y:S02]  /*0240*/  ISETP.GE.U32.AND P0, PT, R0, R7, PT ;  /* 0x000000070000720c */ /* 0x000fe40003f06070 */
[----:B------:R-:W-:-:S04]  /*0250*/  LOP3.LUT R0, R5, R4, RZ, 0x3c, !PT ;  /* 0x0000000405007212 */ /* 0x000fc800078e3cff */
[----:B------:R-:W-:Y:S01]  /*0260*/  ISETP.GE.AND P2, PT, R0, RZ, PT ;  /* 0x000000ff0000720c */ /* 0x000fe20003f46270 */
[----:B------:R-:W-:-:S06]  /*0270*/  VIADD R0, R14, 0xf ;  /* 0x0000000f0e007836 */ /* 0x000fcc0000000000 */
[----:B------:R-:W-:-:S04]  /*0280*/  @P0 VIADD R3, R3, 0x1 ;  /* 0x0000000103030836 */ /* 0x000fc80000000000 */
[----:B------:R-:W-:Y:S01]  /*0290*/  IMAD.MOV.U32 R2, RZ, RZ, R3 ;  /* 0x000000ffff027224 */ /* 0x000fe200078e0003 */
[----:B------:R-:W-:-:S03]  /*02a0*/  SHF.R.S32.HI R3, RZ, 0x1f, R0 ;  /* 0x0000001fff037819 */ /* 0x000fc60000011400 */
[----:B------:R-:W-:Y:S01]  /*02b0*/  @!P2 IMAD.MOV R2, RZ, RZ, -R2 ;  /* 0x000000ffff02a224 */ /* 0x000fe200078e0a02 */
[----:B------:R-:W-:Y:S02]  /*02c0*/  @!P1 LOP3.LUT R2, RZ, R4, RZ, 0x33, !PT ;  /* 0x00000004ff029212 */ /* 0x000fe400078e33ff */
[----:B------:R-:W-:-:S03]  /*02d0*/  LEA.HI R3, R3, R0, RZ, 0x4 ;  /* 0x0000000003037211 */ /* 0x000fc600078f20ff */
[----:B------:R-:W-:Y:S02]  /*02e0*/  IMAD.SHL.U32 R6, R2, 0x8, RZ ;  /* 0x0000000802067824 */ /* 0x000fe400078e00ff */
[----:B------:R-:W-:-:S03]  /*02f0*/  IMAD.MOV R2, RZ, RZ, -R2 ;  /* 0x000000ffff027224 */ /* 0x000fc600078e0a02 */
[----:B------:R-:W-:Y:S01]  /*0300*/  LEA.HI.SX32 R3, R3, -R6, 0x1c ;  /* 0x8000000603037211 */ /* 0x000fe200078fe2ff */
[----:B------:R-:W-:-:S03]  /*0310*/  IMAD R4, R4, R2, R5 ;  /* 0x0000000204047224 */ /* 0x000fc600078e0205 */
[----:B------:R-:W-:Y:S02]  /*0320*/  VIMNMX R13, R3, 0x8, PT ;  /* 0x00000008030d7848 */ /* 0x000fe40003fe0100 */
[----:B------:R-:W-:Y:S02]  /*0330*/  IABS R9, R4 ;  /* 0x0000000400097213 */ /* 0x000fe40000000000 */
[----:B------:R-:W-:-:S04]  /*0340*/  IABS R7, R13 ;  /* 0x0000000d00077213 */ /* 0x000fc80000000000 */
[----:B------:R-:W0:Y:S08]  /*0350*/  I2F.RP R0, R7 ;  /* 0x0000000700007306 */ /* 0x000e300000209400 */
[----:B0-----:R-:W0:Y:S02]  /*0360*/  MUFU.RCP R0, R0 ;  /* 0x0000000000007308 */ /* 0x001e240000001000 */
[----:B0-----:R-:W-:-:S06]  /*0370*/  VIADD R3, R0, 0xffffffe ;  /* 0x0ffffffe00037836 */ /* 0x001fcc0000000000 */
[----:B------:R-:W0:Y:S02]  /*0380*/  F2I.FTZ.U32.TRUNC.NTZ R3, R3 ;  /* 0x0000000300037305 */ /* 0x000e24000021f000 */
[----:B0-----:R-:W-:-:S04]  /*0390*/  IMAD.MOV R8, RZ, RZ, -R3 ;  /* 0x000000ffff087224 */ /* 0x001fc800078e0a03 */
[----:B------:R-:W-:Y:S01]  /*03a0*/  IMAD.MOV.U32 R2, RZ, RZ, R8 ;  /* 0x000000ffff027224 */ /* 0x000fe200078e0008 */
[----:B------:R-:W-:-:S03]  /*03b0*/  IABS R8, R13 ;  /* 0x0000000d00087213 */ /* 0x000fc60000000000 */
[----:B------:R-:W-:Y:S02]  /*03c0*/  IMAD R5, R2, R7, RZ ;  /* 0x0000000702057224 */ /* 0x000fe400078e02ff */
[----:B------:R-:W-:Y:S02]  /*03d0*/  IMAD.MOV.U32 R2, RZ, RZ, RZ ;  /* 0x000000ffff027224 */ /* 0x000fe400078e00ff */
[----:B------:R-:W-:Y:S02]  /*03e0*/  IMAD.MOV R0, RZ, RZ, -R8 ;  /* 0x000000ffff007224 */ /* 0x000fe400078e0a08 */
[----:B------:R-:W-:Y:S01]  /*03f0*/  IMAD.HI.U32 R2, R3, R5, R2 ;  /* 0x0000000503027227 */ /* 0x000fe200078e0002 */
[----:B------:R-:W-:-:S05]  /*0400*/  LOP3.LUT R3, R11, 0xf, RZ, 0xc0, !PT ;  /* 0x0000000f0b037812 */ /* 0x000fca00078ec0ff */
        /* <DEDUP_REMOVED lines=8> */
[----:B------:R-:W-:-:S07]  /*0490*/  ISETP.GE.AND P2, PT, R0, RZ, PT ;  /* 0x000000ff0000720c */ /* 0x000fce0003f46270 */
[----:B------:R-:W-:Y:S01]  /*04a0*/  @P0 VIADD R2, R2, 0x1 ;  /* 0x0000000102020836 */ /* 0x000fe20000000000 */
[----:B------:R-:W-:-:S05]  /*04b0*/  ISETP.GT.AND P0, PT, R66, 0x1f, PT ;  /* 0x0000001f4200780c */ /* 0x000fca0003f04270 */
[----:B------:R-:W-:Y:S01]  /*04c0*/  @!P2 IMAD.MOV R2, RZ, RZ, -R2 ;  /* 0x000000ffff02a224 */ /* 0x000fe200078e0a02 */
[----:B------:R-:W-:-:S05]  /*04d0*/  @!P1 LOP3.LUT R2, RZ, R13, RZ, 0x33, !PT ;  /* 0x0000000dff029212 */ /* 0x000fca00078e33ff */
[----:B------:R-:W-:Y:S02]  /*04e0*/  IMAD.MOV R0, RZ, RZ, -R2 ;  /* 0x000000ffff007224 */ /* 0x000fe400078e0a02 */
[----:B------:R-:W-:Y:S01]  /*04f0*/  @!P0 IMAD.SHL.U32 R9, R11, 0x2, RZ ;  /* 0x000000020b098824 */ /* 0x000fe200078e00ff */
[----:B------:R-:W-:Y:S01]  /*0500*/  @!P0 CS2R R36, SRZ ;  /* 0x0000000000248805 */ /* 0x000fe2000001ff00 */
[----:B------:R-:W-:Y:S01]  /*0510*/  IMAD R0, R13, R0, R4 ;  /* 0x000000000d007224 */ /* 0x000fe200078e0204 */
[C---:B------:R-:W-:Y:S01]  /*0520*/  LOP3.LUT R4, R11.reuse, 0x20, RZ, 0xc0, !PT ;  /* 0x000000200b047812 */ /* 0x040fe200078ec0ff */
[C---:B------:R-:W-:Y:S01]  /*0530*/  @!P0 IMAD.SHL.U32 R8, R11.reuse, 0x40, RZ ;  /* 0x000000400b088824 */ /* 0x040fe200078e00ff */
[----:B------:R-:W-:Y:S01]  /*0540*/  @!P0 CS2R R38, SRZ ;  /* 0x0000000000268805 */ /* 0x000fe2000001ff00 */
[----:B------:R-:W-:Y:S01]  /*0550*/  IMAD.IADD R0, R6, 0x1, R0 ;  /* 0x0000000106007824 */ /* 0x000fe200078e0200 */
[----:B------:R-:W-:Y:S01]  /*0560*/  R2UR UR4, R4 ;  /* 0x00000000040472ca */ /* 0x000fe200000e0000 */
[----:B------:R-:W-:-:S02]  /*0570*/  @!P0 IMAD.SHL.U32 R7, R11, 0x8, RZ ;  /* 0x000000080b078824 */ /* 0x000fc400078e00ff */
[----:B------:R-:W-:Y:S02]  /*0580*/  IMAD R10, R0, 0x10, R3 ;  /* 0x00000010000a7824 */ /* 0x000fe400078e0203 */
[----:B------:R-:W-:Y:S01]  /*0590*/  IMAD.SHL.U32 R6, R2, 0x20, RZ ;  /* 0x0000002002067824 */ /* 0x000fe200078e00ff */
[----:B------:R-:W-:Y:S09]  /*05a0*/  @!P0 BRA `(.L_x_0) ;  /* 0x0000001c00f48947 */ /* 0x000ff20003800000 */
[----:B------:R-:W-:Y:S01]  /*05b0*/  IABS R20, R14 ;  /* 0x0000000e00147213 */ /* 0x000fe20000000000 */
[----:B------:R-:W-:Y:S01]  /*05c0*/  IMAD.U32 R13, RZ, RZ, UR4 ;  /* 0x00000004ff0d7e24 */ /* 0x000fe2000f8e00ff */
[----:B------:R-:W-:Y:S01]  /*05d0*/  IABS R3, R15 ;  /* 0x0000000f00037213 */ /* 0x000fe20000000000 */
[----:B------:R-:W0:Y:S01]  /*05e0*/  LDC.64 R52, c[0x0][0x218] ;  /* 0x00008600ff347b82 */ /* 0x000e220000000a00 */
[----:B------:R-:W1:Y:S01]  /*05f0*/  I2F.RP R2, R20 ;  /* 0x0000001400027306 */ /* 0x000e620000209400 */
[----:B------:R-:W-:Y:S01]  /*0600*/  ISETP.GE.AND P6, PT, R10, RZ, PT ;  /* 0x000000ff0a00720c */ /* 0x000fe20003fc6270 */
[----:B------:R-:W-:Y:S01]  /*0610*/  ULDC UR6, c[0x0][0x234] ;  /* 0x00008d0000067ab9 */ /* 0x000fe20000000800 */
[----:B------:R-:W-:Y:S02]  /*0620*/  LOP3.LUT R69, R11, 0x1f, RZ, 0xc0, !PT ;  /* 0x0000001f0b457812 */ /* 0x000fe400078ec0ff */
[----:B------:R-:W-:Y:S01]  /*0630*/  CS2R R42, SRZ ;  /* 0x00000000002a7805 */ /* 0x000fe2000001ff00 */
[----:B------:R-:W-:Y:S01]  /*0640*/  ULEA UR4, UR4, UR5, 0x4 ;  /* 0x0000000504047291 */ /* 0x000fe2000f8e203f */
[----:B------:R-:W2:Y:S01]  /*0650*/  LDC R67, c[0x0][0x238] ;  /* 0x00008e00ff437b82 */ /* 0x000ea20000000800 */
[----:B------:R-:W3:Y:S08]  /*0660*/  I2F.RP R0, R3 ;  /* 0x0000000300007306 */ /* 0x000ef00000209400 */
[----:B-1----:R-:W1:Y:S08]  /*0670*/  MUFU.RCP R2, R2 ;  /* 0x0000000200027308 */ /* 0x002e700000001000 */
[----:B---3--:R-:W3:Y:S01]  /*0680*/  MUFU.RCP R0, R0 ;  /* 0x0000000000007308 */ /* 0x008ee20000001000 */
[----:B-1----:R-:W-:Y:S01]  /*0690*/  VIADD R4, R2, 0xffffffe ;  /* 0x0ffffffe02047836 */ /* 0x002fe20000000000 */
[----:B------:R-:W-:-:S06]  /*06a0*/  IABS R2, R10 ;  /* 0x0000000a00027213 */ /* 0x000fcc0000000000 */
[----:B------:R1:W4:Y:S01]  /*06b0*/  F2I.FTZ.U32.TRUNC.NTZ R5, R4 ;  /* 0x0000000400057305 */ /* 0x000322000021f000 */
[----:B---3--:R-:W-:-:S07]  /*06c0*/  VIADD R8, R0, 0xffffffe ;  /* 0x0ffffffe00087836 */ /* 0x008fce0000000000 */
[----:B------:R3:W5:Y:S01]  /*06d0*/  F2I.FTZ.U32.TRUNC.NTZ R9, R8 ;  /* 0x0000000800097305 */ /* 0x000762000021f000 */
[----:B-1----:R-:W-:Y:S02]  /*06e0*/  IMAD.MOV.U32 R4, RZ, RZ, RZ ;  /* 0x000000ffff047224 */ /* 0x002fe400078e00ff */
[----:B----4-:R-:W-:Y:S02]  /*06f0*/  IMAD.MOV R7, RZ, RZ, -R5 ;  /* 0x000000ffff077224 */ /* 0x010fe400078e0a05 */
[----:B---3--:R-:W-:Y:S02]  /*0700*/  IMAD.MOV.U32 R8, RZ, RZ, RZ ;  /* 0x000000ffff087224 */ /* 0x008fe400078e00ff */
[----:B------:R-:W-:-:S04]  /*0710*/  IMAD R7, R7, R20, RZ ;  /* 0x0000001407077224 */ /* 0x000fc800078e02ff */
[----:B------:R-:W-:Y:S01]  /*0720*/  IMAD.HI.U32 R5, R5, R7, R4 ;  /* 0x0000000705057227 */ /* 0x000fe200078e0004 */
[----:B------:R-:W-:-:S03]  /*0730*/  LEA.HI R4, R13, R6, RZ, 0x1b ;  /* 0x000000060d047211 */ /* 0x000fc600078fd8ff */
[----:B------:R-:W-:Y:S01]  /*0740*/  IMAD.MOV.U32 R7, RZ, RZ, R2 ;  /* 0x000000ffff077224 */ /* 0x000fe200078e0002 */
[----:B------:R-:W-:Y:S01]  /*0750*/  IABS R40, R4 ;  /* 0x0000000400287213 */ /* 0x000fe20000000000 */
[----:B-----5:R-:W-:Y:S02]  /*0760*/  IMAD.MOV R2, RZ, RZ, -R9 ;  /* 0x000000ffff027224 */ /* 0x020fe400078e0a09 */
[----:B------:R-:W-:-:S04]  /*0770*/  IMAD.HI.U32 R5, R5, R7, RZ ;  /* 0x0000000705057227 */ /* 0x000fc800078e00ff */
[----:B------:R-:W-:Y:S02]  /*0780*/  IMAD.MOV R0, RZ, RZ, -R5 ;  /* 0x000000ffff007224 */ /* 0x000fe400078e0a05 */
[----:B------:R-:W-:Y:S02]  /*0790*/  VIADD R17, R4, 0x1e ;  /* 0x0000001e04117836 */ /* 0x000fe40000000000 */
[----:B------:R-:W-:Y:S02]  /*07a0*/  IMAD R7, R20, R0, R7 ;  /* 0x0000000014077224 */ /* 0x000fe400078e0207 */
[----:B------:R-:W-:Y:S01]  /*07b0*/  IMAD R5, R2, R3, RZ ;  /* 0x0000000302057224 */ /* 0x000fe200078e02ff */
[----:B------:R-:W-:Y:S01]  /*07c0*/  IABS R13, R17 ;  /* 0x00000011000d7213 */ /* 0x000fe20000000000 */
[----:B------:R-:W-:Y:S01]  /*07d0*/  VIADD R19, R4, 0x1a ;  /* 0x0000001a04137836 */ /* 0x000fe20000000000 */
[----:B------:R-:W-:Y:S01]  /*07e0*/  ISETP.GT.U32.AND P0, PT, R20, R7, PT ;  /* 0x000000071400720c */ /* 0x000fe20003f04070 */
[----:B------:R-:W-:Y:S01]  /*07f0*/  IMAD.HI.U32 R0, R9, R5, R8 ;  /* 0x0000000509007227 */ /* 0x000fe200078e0008 */
[----:B------:R-:W-:-:S02]  /*0800*/  SHF.R.S32.HI R5, RZ, 0x1f, R66 ;  /* 0x0000001fff057819 */ /* 0x000fc40000011442 */
[----:B------:R-:W-:Y:S01]  /*0810*/  IABS R18, R19 ;  /* 0x0000001300127213 */ /* 0x000fe20000000000 */
[----:B------:R-:W-:Y:S01]  /*0820*/  IMAD.MOV.U32 R8, RZ, RZ, R13 ;  /* 0x000000ffff087224 */ /* 0x000fe200078e000d */
[----:B------:R-:W-:Y:S01]  /*0830*/  LEA.HI R66, R5, R66, RZ, 0x5 ;  /* 0x0000004205427211 */ /* 0x000fe200078f28ff */
[----:B------:R-:W-:Y:S01]  /*0840*/  VIADD R13, R4, 0x1c ;  /* 0x0000001c040d7836 */ /* 0x000fe20000000000 */
[----:B------:R-:W-:Y:S01]  /*0850*/  ISETP.GE.AND P4, PT, R19, RZ, PT ;  /* 0x000000ff1300720c */ /* 0x000fe20003f86270 */
[----:B------:R-:W-:Y:S01]  /*0860*/  IMAD.HI.U32 R2, R0, R8, RZ ;  /* 0x0000000800027227 */ /* 0x000fe200078e00ff */
[----:B------:R-:W-:Y:S02]  /*0870*/  ISETP.GE.AND P2, PT, R17, RZ, PT ;  /* 0x000000ff1100720c */ /* 0x000fe40003f46270 */
[----:B------:R-:W-:Y:S01]  /*0880*/  IABS R16, R13 ;  /* 0x0000000d00107213 */ /* 0x000fe20000000000 */
[----:B------:R-:W-:Y:S01]  /*0890*/  IMAD.MOV R2, RZ, RZ, -R2 ;  /* 0x000000ffff027224 */ /* 0x000fe200078e0a02 */
[----:B------:R-:W-:Y:S01]  /*08a0*/  ISETP.GE.AND P5, PT, R13, RZ, PT ;  /* 0x000000ff0d00720c */ /* 0x000fe20003fa6270 */
[----:B------:R-:W-:Y:S01]  /*08b0*/  @!P0 IMAD.IADD R7, R7, 0x1, -R20 ;  /* 0x0000000107078824 */ /* 0x000fe200078e0a14 */
[----:B------:R-:W-:Y:S01]  /*08c0*/  ISETP.NE.AND P0, PT, R14, RZ, PT ;  /* 0x000000ff0e00720c */ /* 0x000fe20003f05270 */
[----:B------:R-:W-:Y:S01]  /*08d0*/  IMAD R8, R3, R2, R8 ;  /* 0x0000000203087224 */ /* 0x000fe200078e0208 */
[----:B------:R-:W-:Y:S01]  /*08e0*/  SHF.R.S32.HI R66, RZ, 0x5, R66 ;  /* 0x00000005ff427819 */ /* 0x000fe20000011442 */
[----:B------:R-:W-:Y:S01]  /*08f0*/  IMAD.HI.U32 R2, R0, R16, RZ ;  /* 0x0000001000027227 */ /* 0x000fe200078e00ff */
[----:B------:R-:W-:-:S02]  /*0900*/  ISETP.GT.U32.AND P3, PT, R20, R7, PT ;  /* 0x000000071400720c */ /* 0x000fc40003f64070 */
[----:B------:R-:W-:Y:S01]  /*0910*/  ISETP.GT.U32.AND P1, PT, R3, R8, PT ;  /* 0x000000080300720c */ /* 0x000fe20003f24070 */
[----:B------:R-:W-:Y:S02]  /*0920*/  IMAD.MOV R9, RZ, RZ, -R2 ;  /* 0x000000ffff097224 */ /* 0x000fe400078e0a02 */
[----:B------:R-:W-:-:S04]  /*0930*/  IMAD.HI.U32 R5, R0, R18, RZ ;  /* 0x0000001200057227 */ /* 0x000fc800078e00ff */
[----:B------:R-:W-:Y:S02]  /*0940*/  IMAD R16, R3, R9, R16 ;  /* 0x0000000903107224 */ /* 0x000fe400078e0210 */
[----:B------:R-:W-:Y:S02]  /*0950*/  IMAD.MOV R5, RZ, RZ, -R5 ;  /* 0x000000ffff057224 */ /* 0x000fe400078e0a05 */
[----:B------:R-:W-:Y:S01]  /*0960*/  @!P3 IMAD.IADD R7, R7, 0x1, -R20 ;  /* 0x000000010707b824 */ /* 0x000fe200078e0a14 */
[C---:B------:R-:W-:Y:S01]  /*0970*/  ISETP.GT.U32.AND P3, PT, R3.reuse, R16, PT ;  /* 0x000000100300720c */ /* 0x040fe20003f64070 */
[----:B------:R-:W-:Y:S02]  /*0980*/  @!P1 IMAD.IADD R8, R8, 0x1, -R3 ;  /* 0x0000000108089824 */ /* 0x000fe400078e0a03 */
[----:B------:R-:W-:Y:S02]  /*0990*/  IMAD.MOV.U32 R2, RZ, RZ, R7 ;  /* 0x000000ffff027224 */ /* 0x000fe400078e0007 */
[----:B------:R-:W-:-:S02]  /*09a0*/  IMAD R18, R3, R5, R18 ;  /* 0x0000000503127224 */ /* 0x000fc400078e0212 */
[----:B------:R-:W-:Y:S01]  /*09b0*/  @!P6 IMAD.MOV R2, RZ, RZ, -R2 ;  /* 0x000000ffff02e224 */ /* 0x000fe200078e0a02 */
[----:B------:R-:W-:Y:S01]  /*09c0*/  ISETP.GT.U32.AND P6, PT, R3, R8, PT ;  /* 0x000000080300720c */ /* 0x000fe20003fc4070 */
[C---:B------:R-:W-:Y:S01]  /*09d0*/  VIADD R5, R4.reuse, 0x18 ;  /* 0x0000001804057836 */ /* 0x040fe20000000000 */
[----:B------:R-:W-:Y:S01]  /*09e0*/  @!P0 LOP3.LUT R2, RZ, R14, RZ, 0x33, !PT ;  /* 0x0000000eff028212 */ /* 0x000fe200078e33ff */
[----:B------:R-:W-:Y:S02]  /*09f0*/  VIADD R7, R4, 0x16 ;  /* 0x0000001604077836 */ /* 0x000fe40000000000 */
[----:B------:R-:W-:Y:S01]  /*0a00*/  @!P3 IMAD.IADD R16, R16, 0x1, -R3 ;  /* 0x000000011010b824 */ /* 0x000fe200078e0a03 */
[----:B------:R-:W-:Y:S01]  /*0a10*/  IABS R14, R5 ;  /* 0x00000005000e7213 */ /* 0x000fe20000000000 */
[C---:B------:R-:W-:Y:S01]  /*0a20*/  VIADD R19, R4.reuse, 0x14 ;  /* 0x0000001404137836 */ /* 0x040fe20000000000 */
[----:B------:R-:W-:Y:S01]  /*0a30*/  ISETP.GE.AND P0, PT, R5, RZ, PT ;  /* 0x000000ff0500720c */ /* 0x000fe20003f06270 */
[----:B------:R-:W-:Y:S01]  /*0a40*/  VIADD R21, R4, 0x10 ;  /* 0x0000001004157836 */ /* 0x000fe20000000000 */
[----:B------:R-:W-:Y:S01]  /*0a50*/  ISETP.GT.U32.AND P3, PT, R3, R16, PT ;  /* 0x000000100300720c */ /* 0x000fe20003f64070 */
[----:B------:R-:W-:Y:S01]  /*0a60*/  IMAD.HI.U32 R5, R0, R14, RZ ;  /* 0x0000000e00057227 */ /* 0x000fe200078e00ff */
[----:B------:R-:W-:-:S02]  /*0a70*/  IABS R20, R7 ;  /* 0x0000000700147213 */ /* 0x000fc40000000000 */
[----:B------:R-:W-:Y:S01]  /*0a80*/  ISETP.GE.AND P1, PT, R7, RZ, PT ;  /* 0x000000ff0700720c */ /* 0x000fe20003f26270 */
[----:B------:R-:W-:Y:S01]  /*0a90*/  @!P6 IMAD.IADD R8, R8, 0x1, -R3 ;  /* 0x000000010808e824 */ /* 0x000fe200078e0a03 */
[----:B------:R-:W-:Y:S01]  /*0aa0*/  ISETP.GT.U32.AND P6, PT, R3, R18, PT ;  /* 0x000000120300720c */ /* 0x000fe20003fc4070 */
[----:B------:R-:W-:Y:S01]  /*0ab0*/  IMAD.MOV R9, RZ, RZ, -R5 ;  /* 0x000000ffff097224 */ /* 0x000fe200078e0a05 */
[----:B------:R-:W-:Y:S01]  /*0ac0*/  IABS R22, R19 ;  /* 0x0000001300167213 */ /* 0x000fe20000000000 */
[----:B------:R-:W-:Y:S01]  /*0ad0*/  IMAD.HI.U32 R7, R0, R20, RZ ;  /* 0x0000001400077227 */ /* 0x000fe200078e00ff */
[----:B------:R-:W-:-:S03]  /*0ae0*/  IABS R26, R21 ;  /* 0x00000015001a7213 */ /* 0x000fc60000000000 */
[C---:B------:R-:W-:Y:S02]  /*0af0*/  IMAD R14, R3.reuse, R9, R14 ;  /* 0x00000009030e7224 */ /* 0x040fe400078e020e */
[----:B------:R-:W-:Y:S02]  /*0b00*/  @!P3 IMAD.IADD R16, R16, 0x1, -R3 ;  /* 0x000000011010b824 */ /* 0x000fe400078e0a03 */
[----:B------:R-:W-:Y:S01]  /*0b10*/  IMAD.HI.U32 R5, R0, R22, RZ ;  /* 0x0000001600057227 */ /* 0x000fe200078e00ff */
[----:B------:R-:W-:-:S03]  /*0b20*/  ISETP.GT.U32.AND P3, PT, R3, R14, PT ;  /* 0x0000000e0300720c */ /* 0x000fc60003f64070 */
[----:B------:R-:W-:Y:S02]  /*0b30*/  @!P6 IMAD.IADD R18, R18, 0x1, -R3 ;  /* 0x000000011212e824 */ /* 0x000fe400078e0a03 */
[----:B------:R-:W-:Y:S02]  /*0b40*/  IMAD.MOV R13, RZ, RZ, -R7 ;  /* 0x000000ffff0d7224 */ /* 0x000fe400078e0a07 */
[----:B------:R-:W-:Y:S01]  /*0b50*/  IMAD.MOV R5, RZ, RZ, -R5 ;  /* 0x000000ffff057224 */ /* 0x000fe200078e0a05 */
[C---:B------:R-:W-:Y:S01]  /*0b60*/  ISETP.GT.U32.AND P6, PT, R3.reuse, R18, PT ;  /* 0x000000120300720c */ /* 0x040fe20003fc4070 */
[C---:B------:R-:W-:Y:S02]  /*0b70*/  IMAD R20, R3.reuse, R13, R20 ;  /* 0x0000000d03147224 */ /* 0x040fe400078e0214 */
[----:B------:R-:W-:Y:S02]  /*0b80*/  IMAD R22, R3, R5, R22 ;  /* 0x0000000503167224 */ /* 0x000fe400078e0216 */
[----:B------:R-:W-:-:S02]  /*0b90*/  @!P3 IMAD.IADD R14, R14, 0x1, -R3 ;  /* 0x000000010e0eb824 */ /* 0x000fc400078e0a03 */
[----:B------:R-:W-:Y:S01]  /*0ba0*/  VIADD R17, R4, 0x12 ;  /* 0x0000001204117836 */ /* 0x000fe20000000000 */
[----:B------:R-:W-:Y:S01]  /*0bb0*/  ISETP.GT.U32.AND P3, PT, R3, R22, PT ;  /* 0x000000160300720c */ /* 0x000fe20003f64070 */
[----:B------:R-:W-:-:S03]  /*0bc0*/  IMAD.HI.U32 R5, R0, R26, RZ ;  /* 0x0000001a00057227 */ /* 0x000fc600078e00ff */
[----:B------:R-:W-:Y:S01]  /*0bd0*/  IABS R24, R17 ;  /* 0x0000001100187213 */ /* 0x000fe20000000000 */
[----:B------:R-:W-:Y:S01]  /*0be0*/  @!P6 IMAD.IADD R18, R18, 0x1, -R3 ;  /* 0x000000011212e824 */ /* 0x000fe200078e0a03 */
[----:B------:R-:W-:Y:S01]  /*0bf0*/  ISETP.GT.U32.AND P6, PT, R3, R20, PT ;  /* 0x000000140300720c */ /* 0x000fe20003fc4070 */
[----:B------:R-:W-:Y:S02]  /*0c00*/  IMAD.MOV R5, RZ, RZ, -R5 ;  /* 0x000000ffff057224 */ /* 0x000fe400078e0a05 */
[----:B------:R-:W-:-:S04]  /*0c10*/  IMAD.HI.U32 R7, R0, R24, RZ ;  /* 0x0000001800077227 */ /* 0x000fc800078e00ff */
[----:B------:R-:W-:Y:S02]  /*0c20*/  @!P3 IMAD.IADD R22, R22, 0x1, -R3 ;  /* 0x000000011616b824 */ /* 0x000fe400078e0a03 */
[----:B------:R-:W-:Y:S02]  /*0c30*/  VIADD R23, R4, 0xe ;  /* 0x0000000e04177836 */ /* 0x000fe40000000000 */
[----:B------:R-:W-:Y:S02]  /*0c40*/  IMAD.MOV R7, RZ, RZ, -R7 ;  /* 0x000000ffff077224 */ /* 0x000fe400078e0a07 */
[----:B------:R-:W-:Y:S01]  /*0c50*/  @!P6 IMAD.IADD R20, R20, 0x1, -R3 ;  /* 0x000000011414e824 */ /* 0x000fe200078e0a03 */
[C---:B------:R-:W-:Y:S01]  /*0c60*/  ISETP.GT.U32.AND P6, PT, R3.reuse, R14, PT ;  /* 0x0000000e0300720c */ /* 0x040fe20003fc4070 */
[----:B------:R-:W-:Y:S01]  /*0c70*/  VIADD R25, R4, 0xc ;  /* 0x0000000c04197836 */ /* 0x000fe20000000000 */
[----:B------:R-:W-:Y:S01]  /*0c80*/  IABS R13, R23 ;  /* 0x00000017000d7213 */ /* 0x000fe20000000000 */
[C---:B------:R-:W-:Y:S01]  /*0c90*/  IMAD R26, R3.reuse, R5, R26 ;  /* 0x00000005031a7224 */ /* 0x040fe200078e021a */
[C---:B------:R-:W-:Y:S01]  /*0ca0*/  ISETP.GT.U32.AND P3, PT, R3.reuse, R20, PT ;  /* 0x000000140300720c */ /* 0x040fe20003f64070 */
[----:B------:R-:W-:Y:S01]  /*0cb0*/  IMAD.MOV.U32 R5, RZ, RZ, R8 ;  /* 0x000000ffff057224 */ /* 0x000fe200078e0008 */
[----:B------:R-:W-:Y:S01]  /*0cc0*/  IABS R28, R25 ;  /* 0x00000019001c7213 */ /* 0x000fe20000000000 */
[----:B------:R-:W-:-:S02]  /*0cd0*/  IMAD R24, R3, R7, R24 ;  /* 0x0000000703187224 */ /* 0x000fc400078e0218 */
[----:B------:R-:W-:Y:S02]  /*0ce0*/  VIADD R27, R4, 0xa ;  /* 0x0000000a041b7836 */ /* 0x000fe40000000000 */
[----:B------:R-:W-:Y:S01]  /*0cf0*/  @!P2 IMAD.MOV R5, RZ, RZ, -R5 ;  /* 0x000000ffff05a224 */ /* 0x000fe200078e0a05 */
[C---:B------:R-:W-:Y:S01]  /*0d00*/  ISETP.GT.U32.AND P2, PT, R3.reuse, R22, PT ;  /* 0x000000160300720c */ /* 0x040fe20003f44070 */
[----:B------:R-:W-:Y:S01]  /*0d10*/  @!P6 IMAD.IADD R14, R14, 0x1, -R3 ;  /* 0x000000010e0ee824 */ /* 0x000fe200078e0a03 */
[----:B------:R-:W-:Y:S01]  /*0d20*/  IABS R30, R27 ;  /* 0x0000001b001e7213 */ /* 0x000fe20000000000 */
[----:B------:R-:W-:Y:S01]  /*0d30*/  IMAD.HI.U32 R7, R0, R13, RZ ;  /* 0x0000000d00077227 */ /* 0x000fe200078e00ff */
[----:B------:R-:W-:-:S03]  /*0d40*/  ISETP.GT.U32.AND P6, PT, R3, R24, PT ;  /* 0x000000180300720c */ /* 0x000fc60003fc4070 */
[----:B------:R-:W-:-:S04]  /*0d50*/  IMAD.HI.U32 R9, R0, R28, RZ ;  /* 0x0000001c00097227 */ /* 0x000fc800078e00ff */
[----:B------:R-:W-:Y:S01]  /*0d60*/  @!P3 IMAD.IADD R20, R20, 0x1, -R3 ;  /* 0x000000011414b824 */ /* 0x000fe200078e0a03 */
[----:B------:R-:W-:Y:S01]  /*0d70*/  ISETP.GT.U32.AND P3, PT, R3, R26, PT ;  /* 0x0000001a0300720c */ /* 0x000fe20003f64070 */
[----:B------:R-:W-:Y:S02]  /*0d80*/  IMAD.MOV R8, RZ, RZ, -R7 ;  /* 0x000000ffff087224 */ /* 0x000fe400078e0a07 */
[----:B------:R-:W-:Y:S02]  /*0d90*/  VIADD R29, R4, 0x8 ;  /* 0x00000008041d7836 */ /* 0x000fe40000000000 */
[----:B------:R-:W-:Y:S02]  /*0da0*/  IMAD.MOV R9, RZ, RZ, -R9 ;  /* 0x000000ffff097224 */ /* 0x000fe400078e0a09 */
[----:B------:R-:W-:Y:S01]  /*0db0*/  IMAD.HI.U32 R7, R0, R30, RZ ;  /* 0x0000001e00077227 */ /* 0x000fe200078e00ff */
[----:B------:R-:W-:-:S03]  /*0dc0*/  IABS R32, R29 ;  /* 0x0000001d00207213 */ /* 0x000fc60000000000 */
[C---:B------:R-:W-:Y:S02]  /*0dd0*/  IMAD R8, R3.reuse, R8, R13 ;  /* 0x0000000803087224 */ /* 0x040fe400078e020d */
[C---:B------:R-:W-:Y:S02]  /*0de0*/  IMAD R28, R3.reuse, R9, R28 ;  /* 0x00000009031c7224 */ /* 0x040fe400078e021c */
[----:B------:R-:W-:Y:S02]  /*0df0*/  IMAD.MOV R7, RZ, RZ, -R7 ;  /* 0x000000ffff077224 */ /* 0x000fe400078e0a07 */
[--C-:B------:R-:W-:Y:S01]  /*0e00*/  @!P2 IMAD.IADD R22, R22, 0x1, -R3.reuse ;  /* 0x000000011616a824 */ /* 0x100fe200078e0a03 */
[C---:B------:R-:W-:Y:S01]  /*0e10*/  ISETP.GT.U32.AND P2, PT, R3.reuse, R8, PT ;  /* 0x000000080300720c */ /* 0x040fe20003f44070 */
[C---:B------:R-:W-:Y:S02]  /*0e20*/  IMAD R30, R3.reuse, R7, R30 ;  /* 0x00000007031e7224 */ /* 0x040fe400078e021e */
[----:B------:R-:W-:Y:S01]  /*0e30*/  @!P6 IMAD.IADD R24, R24, 0x1, -R3 ;  /* 0x000000011818e824 */ /* 0x000fe200078e0a03 */
[----:B------:R-:W-:Y:S01]  /*0e40*/  ISETP.GT.U32.AND P6, PT, R3, R28, PT ;  /* 0x0000001c0300720c */ /* 0x000fe20003fc4070 */
[----:B------:R-:W-:-:S04]  /*0e50*/  IMAD.HI.U32 R9, R0, R32, RZ ;  /* 0x0000002000097227 */ /* 0x000fc800078e00ff */
[----:B------:R-:W-:Y:S01]  /*0e60*/  @!P3 IMAD.IADD R26, R26, 0x1, -R3 ;  /* 0x000000011a1ab824 */ /* 0x000fe200078e0a03 */
[C---:B------:R-:W-:Y:S01]  /*0e70*/  ISETP.GT.U32.AND P3, PT, R3.reuse, R30, PT ;  /* 0x0000001e0300720c */ /* 0x040fe20003f64070 */
[----:B------:R-:W-:Y:S02]  /*0e80*/  VIADD R13, R4, 0x6 ;  /* 0x00000006040d7836 */ /* 0x000fe40000000000 */
[----:B------:R-:W-:Y:S02]  /*0e90*/  IMAD.MOV R9, RZ, RZ, -R9 ;  /* 0x000000ffff097224 */ /* 0x000fe400078e0a09 */
[----:B------:R-:W-:Y:S01]  /*0ea0*/  @!P2 IMAD.IADD R8, R8, 0x1, -R3 ;  /* 0x000000010808a824 */ /* 0x000fe200078e0a03 */
[----:B------:R-:W-:Y:S01]  /*0eb0*/  IABS R34, R13 ;  /* 0x0000000d00227213 */ /* 0x000fe20000000000 */
[----:B------:R-:W-:Y:S01]  /*0ec0*/  IMAD R32, R3, R9, R32 ;  /* 0x0000000903207224 */ /* 0x000fe200078e0220 */
[C---:B------:R-:W-:Y:S01]  /*0ed0*/  ISETP.GE.AND P2, PT, R4.reuse, RZ, PT ;  /* 0x000000ff0400720c */ /* 0x040fe20003f46270 */
[----:B------:R-:W-:-:S02]  /*0ee0*/  VIADD R31, R4, 0x4 ;  /* 0x00000004041f7836 */ /* 0x000fc40000000000 */
[----:B------:R-:W-:Y:S02]  /*0ef0*/  VIADD R33, R4, 0x2 ;  /* 0x0000000204217836 */ /* 0x000fe40000000000 */
[--C-:B------:R-:W-:Y:S01]  /*0f00*/  @!P6 IMAD.IADD R28, R28, 0x1, -R3.reuse ;  /* 0x000000011c1ce824 */ /* 0x100fe200078e0a03 */
[----:B------:R-:W-:Y:S01]  /*0f10*/  ISETP.GT.U32.AND P6, PT, R3, R32, PT ;  /* 0x000000200300720c */ /* 0x000fe20003fc4070 */
[----:B------:R-:W-:Y:S01]  /*0f20*/  IMAD.HI.U32 R4, R0, R34, RZ ;  /* 0x0000002200047227 */ /* 0x000fe200078e00ff */
[----:B------:R-:W-:Y:S02]  /*0f30*/  IABS R36, R31 ;  /* 0x0000001f00247213 */ /* 0x000fe40000000000 */
[----:B------:R-:W-:Y:S01]  /*0f40*/  IABS R38, R33 ;  /* 0x0000002100267213 */ /* 0x000fe20000000000 */
[----:B------:R-:W-:Y:S01]  /*0f50*/  @!P3 IMAD.IADD R30, R30, 0x1, -R3 ;  /* 0x000000011e1eb824 */ /* 0x000fe200078e0a03 */
[----:B------:R-:W-:Y:S01]  /*0f60*/  ISETP.GE.AND P3, PT, R19, RZ, PT ;  /* 0x000000ff1300720c */ /* 0x000fe20003f66270 */
[----:B------:R-:W-:Y:S01]  /*0f70*/  @!P5 IMAD.MOV R16, RZ, RZ, -R16 ;  /* 0x000000ffff10d224 */ /* 0x000fe200078e0a10 */
[C---:B------:R-:W-:Y:S01]  /*0f80*/  ISETP.GT.U32.AND P5, PT, R3.reuse, R24, PT ;  /* 0x000000180300720c */ /* 0x040fe20003fa4070 */
[----:B------:R-:W-:Y:S01]  /*0f90*/  @!P4 IMAD.MOV R18, RZ, RZ, -R18 ;  /* 0x000000ffff12c224 */ /* 0x000fe200078e0a12 */
[----:B------:R-:W-:Y:S01]  /*0fa0*/  ISETP.GT.U32.AND P4, PT, R3, R26, PT ;  /* 0x0000001a0300720c */ /* 0x000fe20003f84070 */
[----:B------:R-:W-:-:S02]  /*0fb0*/  IMAD.MOV R9, RZ, RZ, -R4 ;  /* 0x000000ffff097224 */ /* 0x000fc400078e0a04 */
[----:B------:R-:W-:-:S04]  /*0fc0*/  IMAD.HI.U32 R4, R0, R40, RZ ;  /* 0x0000002800047227 */ /* 0x000fc800078e00ff */
[----:B------:R-:W-:Y:S02]  /*0fd0*/  IMAD.MOV R4, RZ, RZ, -R4 ;  /* 0x000000ffff047224 */ /* 0x000fe400078e0a04 */
[C---:B------:R-:W-:Y:S02]  /*0fe0*/  IMAD R34, R3.reuse, R9, R34 ;  /* 0x0000000903227224 */ /* 0x040fe400078e0222 */
[----:B------:R-:W-:Y:S01]  /*0ff0*/  @!P6 IMAD.IADD R32, R32, 0x1, -R3 ;  /* 0x000000012020e824 */ /* 0x000fe200078e0a03 */
[C---:B------:R-:W-:Y:S01]  /*1000*/  ISETP.GT.U32.AND P6, PT, R3.reuse, R30, PT ;  /* 0x0000001e0300720c */ /* 0x040fe20003fc4070 */
[----:B------:R-:W-:Y:S01]  /*1010*/  @!P0 IMAD.MOV R14, RZ, RZ, -R14 ;  /* 0x000000ffff0e8224 */ /* 0x000fe200078e0a0e */
[C---:B------:R-:W-:Y:S01]  /*1020*/  ISETP.GT.U32.AND P0, PT, R3.reuse, R8, PT ;  /* 0x000000080300720c */ /* 0x040fe20003f04070 */
[----:B------:R-:W-:Y:S01]  /*1030*/  IMAD R40, R3, R4, R40 ;  /* 0x0000000403287224 */ /* 0x000fe200078e0228 */
[----:B------:R-:W-:Y:S01]  /*1040*/  SHF.R.S32.HI R4, RZ, 0x2, R11 ;  /* 0x00000002ff047819 */ /* 0x000fe2000001140b */
[----:B------:R-:W-:-:S03]  /*1050*/  IMAD.HI.U32 R7, R0, R36, RZ ;  /* 0x0000002400077227 */ /* 0x000fc600078e00ff */
[----:B------:R-:W-:Y:S01]  /*1060*/  SGXT R4, R4, 0x1 ;  /* 0x000000010404781a */ /* 0x000fe20000000200 */
[----:B------:R-:W-:-:S04]  /*1070*/  IMAD.HI.U32 R0, R0, R38, RZ ;  /* 0x0000002600007227 */ /* 0x000fc800078e00ff */
[----:B------:R-:W-:Y:S01]  /*1080*/  @!P1 IMAD.MOV R20, RZ, RZ, -R20 ;  /* 0x000000ffff149224 */ /* 0x000fe200078e0a14 */
[C---:B------:R-:W-:Y:S01]  /*1090*/  ISETP.GT.U32.AND P1, PT, R3.reuse, R28, PT ;  /* 0x0000001c0300720c */ /* 0x040fe20003f24070 */
[----:B------:R-:W-:Y:S01]  /*10a0*/  @!P3 IMAD.MOV R22, RZ, RZ, -R22 ;  /* 0x000000ffff16b224 */ /* 0x000fe200078e0a16 */
[C---:B------:R-:W-:Y:S01]  /*10b0*/  ISETP.GT.U32.AND P3, PT, R3.reuse, R32, PT ;  /* 0x000000200300720c */ /* 0x040fe20003f64070 */
[--C-:B------:R-:W-:Y:S01]  /*10c0*/  @!P5 IMAD.IADD R24, R24, 0x1, -R3.reuse ;  /* 0x000000011818d824 */ /* 0x100fe200078e0a03 */
[C---:B------:R-:W-:Y:S01]  /*10d0*/  ISETP.GT.U32.AND P5, PT, R3.reuse, R34, PT ;  /* 0x000000220300720c */ /* 0x040fe20003fa4070 */
[----:B------:R-:W-:Y:S01]  /*10e0*/  @!P4 IMAD.IADD R26, R26, 0x1, -R3 ;  /* 0x000000011a1ac824 */ /* 0x000fe200078e0a03 */
[----:B------:R-:W-:Y:S01]  /*10f0*/  ISETP.GT.U32.AND P4, PT, R3, R40, PT ;  /* 0x000000280300720c */ /* 0x000fe20003f84070 */
[----:B------:R-:W-:Y:S02]  /*1100*/  IMAD.MOV R7, RZ, RZ, -R7 ;  /* 0x000000ffff077224 */ /* 0x000fe400078e0a07 */
[----:B------:R-:W-:-:S02]  /*1110*/  IMAD.MOV R0, RZ, RZ, -R0 ;  /* 0x000000ffff007224 */ /* 0x000fc400078e0a00 */
[C---:B------:R-:W-:Y:S01]  /*1120*/  IMAD R36, R3.reuse, R7, R36 ;  /* 0x0000000703247224 */ /* 0x040fe200078e0224 */
[----:B------:R-:W-:Y:S01]  /*1130*/  LOP3.LUT R7, R4, 0x90, RZ, 0xc0, !PT ;  /* 0x0000009004077812 */ /* 0x000fe200078ec0ff */
[C---:B------:R-:W-:Y:S02]  /*1140*/  IMAD R38, R3.reuse, R0, R38 ;  /* 0x0000000003267224 */ /* 0x040fe400078e0226 */
[--C-:B------:R-:W-:Y:S01]  /*1150*/  @!P0 IMAD.IADD R8, R8, 0x1, -R3.reuse ;  /* 0x0000000108088824 */ /* 0x100fe200078e0a03 */
[C---:B------:R-:W-:Y:S01]  /*1160*/  ISETP.GT.U32.AND P0, PT, R3.reuse, R36, PT ;  /* 0x000000240300720c */ /* 0x040fe20003f04070 */
[--C-:B------:R-:W-:Y:S01]  /*1170*/  @!P6 IMAD.IADD R30, R30, 0x1, -R3.reuse ;  /* 0x000000011e1ee824 */ /* 0x100fe200078e0a03 */
[----:B------:R-:W-:Y:S01]  /*1180*/  ISETP.GT.U32.AND P6, PT, R3, R38, PT ;  /* 0x000000260300720c */ /* 0x000fe20003fc4070 */
[--C-:B------:R-:W-:Y:S01]  /*1190*/  @!P1 IMAD.IADD R28, R28, 0x1, -R3.reuse ;  /* 0x000000011c1c9824 */ /* 0x100fe200078e0a03 */
[----:B------:R-:W-:Y:S01]  /*11a0*/  ISETP.GE.AND P1, PT, R17, RZ, PT ;  /* 0x000000ff1100720c */ /* 0x000fe20003f26270 */
[--C-:B------:R-:W-:Y:S01]  /*11b0*/  @!P3 IMAD.IADD R32, R32, 0x1, -R3.reuse ;  /* 0x000000012020b824 */ /* 0x100fe200078e0a03 */
[----:B------:R-:W-:Y:S01]  /*11c0*/  ISETP.GE.AND P3, PT, R21, RZ, PT ;  /* 0x000000ff1500720c */ /* 0x000fe20003f66270 */
[--C-:B------:R-:W-:Y:S01]  /*11d0*/  @!P5 IMAD.IADD R34, R34, 0x1, -R3.reuse ;  /* 0x000000012222d824 */ /* 0x100fe200078e0a03 */
[----:B------:R-:W-:Y:S01]  /*11e0*/  ISETP.GE.AND P5, PT, R23, RZ, PT ;  /* 0x000000ff1700720c */ /* 0x000fe20003fa6270 */
[--C-:B------:R-:W-:Y:S01]  /*11f0*/  @!P4 IMAD.IADD R40, R40, 0x1, -R3.reuse ;  /* 0x000000012828c824 */ /* 0x100fe200078e0a03 */
[----:B------:R-:W-:Y:S01]  /*1200*/  ISETP.GE.AND P4, PT, R25, RZ, PT ;  /* 0x000000ff1900720c */ /* 0x000fe20003f86270 */
[----:B------:R-:W-:Y:S01]  /*1210*/  IMAD.SHL.U32 R0, R11, 0x20, RZ ;  /* 0x000000200b007824 */ /* 0x000fe200078e00ff */
[----:B------:R-:W-:Y:S01]  /*1220*/  LOP3.LUT R17, R12, 0xc, RZ, 0xfc, !PT ;  /* 0x0000000c0c117812 */ /* 0x000fe200078efcff */
[--C-:B------:R-:W-:Y:S01]  /*1230*/  @!P0 IMAD.IADD R36, R36, 0x1, -R3.reuse ;  /* 0x0000000124248824 */ /* 0x100fe200078e0a03 */
[----:B------:R-:W-:Y:S01]  /*1240*/  ISETP.GE.AND P0, PT, R27, RZ, PT ;  /* 0x000000ff1b00720c */ /* 0x000fe20003f06270 */
[----:B------:R-:W-:Y:S01]  /*1250*/  @!P6 IMAD.IADD R38, R38, 0x1, -R3 ;  /* 0x000000012626e824 */ /* 0x000fe200078e0a03 */
[----:B------:R-:W-:Y:S01]  /*1260*/  ISETP.GE.AND P6, PT, R29, RZ, PT ;  /* 0x000000ff1d00720c */ /* 0x000fe20003fc6270 */
[----:B------:R-:W-:Y:S01]  /*1270*/  @!P1 IMAD.MOV R24, RZ, RZ, -R24 ;  /* 0x000000ffff189224 */ /* 0x000fe200078e0a18 */
[C---:B------:R-:W-:Y:S01]  /*1280*/  ISETP.GT.U32.AND P1, PT, R3.reuse, R34, PT ;  /* 0x000000220300720c */ /* 0x040fe20003f24070 */
[----:B------:R-:W-:Y:S01]  /*1290*/  @!P3 IMAD.MOV R26, RZ, RZ, -R26 ;  /* 0x000000ffff1ab224 */ /* 0x000fe200078e0a1a */
[C---:B------:R-:W-:Y:S01]  /*12a0*/  ISETP.GT.U32.AND P3, PT, R3.reuse, R40, PT ;  /* 0x000000280300720c */ /* 0x040fe20003f64070 */
[----:B------:R-:W-:Y:S01]  /*12b0*/  @!P5 IMAD.MOV R8, RZ, RZ, -R8 ;  /* 0x000000ffff08d224 */ /* 0x000fe200078e0a08 */
[C---:B------:R-:W-:Y:S01]  /*12c0*/  ISETP.GT.U32.AND P5, PT, R3.reuse, R36, PT ;  /* 0x000000240300720c */ /* 0x040fe20003fa4070 */
[----:B------:R-:W-:Y:S01]  /*12d0*/  @!P4 IMAD.MOV R28, RZ, RZ, -R28 ;  /* 0x000000ffff1cc224 */ /* 0x000fe200078e0a1c */
[----:B------:R-:W-:Y:S01]  /*12e0*/  ISETP.GT.U32.AND P4, PT, R3, R38, PT ;  /* 0x000000260300720c */ /* 0x000fe20003f84070 */
[----:B------:R-:W-:Y:S01]  /*12f0*/  IMAD.SHL.U32 R9, R11, 0x2, RZ ;  /* 0x000000020b097824 */ /* 0x000fe200078e00ff */
[----:B------:R-:W-:Y:S01]  /*1300*/  LOP3.LUT R4, R7, 0x60, R0, 0xf8, !PT ;  /* 0x0000006007047812 */ /* 0x000fe200078ef800 */
[----:B------:R-:W-:-:S02]  /*1310*/  @!P0 IMAD.MOV R30, RZ, RZ, -R30 ;  /* 0x000000ffff1e8224 */ /* 0x000fc400078e0a1e */
[----:B------:R-:W-:Y:S01]  /*1320*/  @!P6 IMAD.MOV R32, RZ, RZ, -R32 ;  /* 0x000000ffff20e224 */ /* 0x000fe200078e0a20 */
[----:B------:R-:W-:Y:S01]  /*1330*/  LOP3.LUT R7, R4, 0x10, R9, 0x78, !PT ;  /* 0x0000001004077812 */ /* 0x000fe200078e7809 */
[--C-:B------:R-:W-:Y:S01]  /*1340*/  @!P1 IMAD.IADD R34, R34, 0x1, -R3.reuse ;  /* 0x0000000122229824 */ /* 0x100fe200078e0a03 */
[----:B------:R-:W-:Y:S01]  /*1350*/  ISETP.GE.AND P1, PT, R13, RZ, PT ;  /* 0x000000ff0d00720c */ /* 0x000fe20003f26270 */
[--C-:B------:R-:W-:Y:S01]  /*1360*/  @!P3 IMAD.IADD R40, R40, 0x1, -R3.reuse ;  /* 0x000000012828b824 */ /* 0x100fe200078e0a03 */
[----:B------:R-:W-:Y:S01]  /*1370*/  ISETP.GE.AND P3, PT, R31, RZ, PT ;  /* 0x000000ff1f00720c */ /* 0x000fe20003f66270 */
[--C-:B------:R-:W-:Y:S01]  /*1380*/  @!P5 IMAD.IADD R36, R36, 0x1, -R3.reuse ;  /* 0x000000012424d824 */ /* 0x100fe200078e0a03 */
[----:B------:R-:W-:Y:S01]  /*1390*/  ISETP.GE.AND P5, PT, R33, RZ, PT ;  /* 0x000000ff2100720c */ /* 0x000fe20003fa6270 */
[----:B------:R-:W-:Y:S01]  /*13a0*/  @!P4 IMAD.IADD R38, R38, 0x1, -R3 ;  /* 0x000000012626c824 */ /* 0x000fe200078e0a03 */
[----:B------:R-:W-:Y:S01]  /*13b0*/  ISETP.NE.AND P4, PT, R15, RZ, PT ;  /* 0x000000ff0f00720c */ /* 0x000fe20003f85270 */
[----:B------:R-:W1:Y:S01]  /*13c0*/  LDC R3, c[0x0][0x240] ;  /* 0x00009000ff037b82 */ /* 0x000e620000000800 */
[----:B------:R-:W-:Y:S01]  /*13d0*/  LOP3.LUT R4, RZ, R15, RZ, 0x33, !PT ;  /* 0x0000000fff047212 */ /* 0x000fe200078e33ff */
[----:B------:R-:W-:Y:S01]  /*13e0*/  @!P2 IMAD.MOV R40, RZ, RZ, -R40 ;  /* 0x000000ffff28a224 */ /* 0x000fe200078e0a28 */
[----:B------:R-:W-:Y:S01]  /*13f0*/  LOP3.LUT R15, R12, 0x14, RZ, 0xfc, !PT ;  /* 0x000000140c0f7812 */ /* 0x000fe200078efcff */
[----:B------:R-:W-:Y:S01]  /*1400*/  IMAD.SHL.U32 R0, R11, 0x10, RZ ;  /* 0x000000100b007824 */ /* 0x000fe200078e00ff */
[C---:B------:R-:W-:Y:S01]  /*1410*/  SEL R5, R4.reuse, R5, !P4 ;  /* 0x0000000504057207 */ /* 0x040fe20006000000 */
[----:B------:R-:W-:Y:S01]  /*1420*/  @!P1 IMAD.MOV R34, RZ, RZ, -R34 ;  /* 0x000000ffff229224 */ /* 0x000fe200078e0a22 */
[C---:B------:R-:W-:Y:S01]  /*1430*/  SEL R16, R4.reuse, R16, !P4 ;  /* 0x0000001004107207 */ /* 0x040fe20006000000 */
[----:B------:R-:W-:Y:S01]  /*1440*/  @!P3 IMAD.MOV R36, RZ, RZ, -R36 ;  /* 0x000000ffff24b224 */ /* 0x000fe200078e0a24 */
[C---:B------:R-:W-:Y:S01]  /*1450*/  SEL R18, R4.reuse, R18, !P4 ;  /* 0x0000001204127207 */ /* 0x040fe20006000000 */
[----:B------:R-:W-:Y:S01]  /*1460*/  @!P5 IMAD.MOV R38, RZ, RZ, -R38 ;  /* 0x000000ffff26d224 */ /* 0x000fe200078e0a26 */
[C---:B------:R-:W-:Y:S01]  /*1470*/  SEL R14, R4.reuse, R14, !P4 ;  /* 0x0000000e040e7207 */ /* 0x040fe20006000000 */
[-C--:B--2---:R-:W-:Y:S01]  /*1480*/  IMAD R15, R15, R67.reuse, RZ ;  /* 0x000000430f0f7224 */ /* 0x084fe200078e02ff */
[C---:B------:R-:W-:Y:S01]  /*1490*/  SEL R20, R4.reuse, R20, !P4 ;  /* 0x0000001404147207 */ /* 0x040fe20006000000 */
[----:B------:R-:W-:Y:S01]  /*14a0*/  IMAD R17, R17, R67, RZ ;  /* 0x0000004311117224 */ /* 0x000fe200078e02ff */
[C---:B------:R-:W-:Y:S01]  /*14b0*/  SEL R22, R4.reuse, R22, !P4 ;  /* 0x0000001604167207 */ /* 0x040fe20006000000 */
[----:B------:R-:W-:Y:S01]  /*14c0*/  IMAD.SHL.U32 R19, R67, 0x20, RZ ;  /* 0x0000002043137824 */ /* 0x000fe200078e00ff */
[----:B------:R-:W-:-:S02]  /*14d0*/  SEL R24, R4, R24, !P4 ;  /* 0x0000001804187207 */ /* 0x000fc40006000000 */
[C---:B------:R-:W-:Y:S02]  /*14e0*/  SEL R26, R4.reuse, R26, !P4 ;  /* 0x0000001a041a7207 */ /* 0x040fe40006000000 */
[C---:B------:R-:W-:Y:S02]  /*14f0*/  SEL R8, R4.reuse, R8, !P4 ;  /* 0x0000000804087207 */ /* 0x040fe40006000000 */
[C---:B------:R-:W-:Y:S01]  /*1500*/  SEL R28, R4.reuse, R28, !P4 ;  /* 0x0000001c041c7207 */ /* 0x040fe20006000000 */
[-C--:B-1----:R-:W-:Y:S01]  /*1510*/  IMAD R5, R5, R3.reuse, RZ ;  /* 0x0000000305057224 */ /* 0x082fe200078e02ff */
[----:B------:R-:W-:Y:S01]  /*1520*/  SEL R30, R4, R30, !P4 ;  /* 0x0000001e041e7207 */ /* 0x000fe20006000000 */
[-C--:B------:R-:W-:Y:S01]  /*1530*/  IMAD R24, R24, R3.reuse, RZ ;  /* 0x0000000318187224 */ /* 0x080fe200078e02ff */
        /* <DEDUP_REMOVED lines=10> */
[----:B------:R-:W-:Y:S01]  /*15e0*/  LOP3.LUT R0, R0, 0x100, RZ, 0xc0, !PT ;  /* 0x0000010000007812 */ /* 0x000fe200078ec0ff */
[-C--:B------:R-:W-:Y:S01]  /*15f0*/  IMAD R22, R22, R3.reuse, RZ ;  /* 0x0000000316167224 */ /* 0x080fe200078e02ff */
[-C--:B0-----:R-:W-:Y:S01]  /*1600*/  LEA R70, P4, R18, R52.reuse, 0x1 ;  /* 0x0000003412467211 */ /* 0x081fe200078808ff */
[-C--:B------:R-:W-:Y:S01]  /*1610*/  IMAD R13, R4, R3.reuse, RZ ;  /* 0x00000003040d7224 */ /* 0x080fe200078e02ff */
[-C--:B------:R-:W-:Y:S01]  /*1620*/  LEA R4, P2, R5, R52.reuse, 0x1 ;  /* 0x0000003405047211 */ /* 0x080fe200078408ff */
[----:B------:R-:W-:Y:S01]  /*1630*/  IMAD R26, R26, R3, RZ ;  /* 0x000000031a1a7224 */ /* 0x000fe200078e02ff */
[----:B------:R-:W-:Y:S01]  /*1640*/  IADD3 R0, R7, UR5, R0 ;  /* 0x0000000507007c10 */ /* 0x000fe2000fffe000 */
[----:B------:R-:W-:Y:S01]  /*1650*/  IMAD R7, R2, UR6, RZ ;  /* 0x0000000602077c24 */ /* 0x000fe2000f8e02ff */
[----:B------:R-:W-:Y:S01]  /*1660*/  LEA.HI.X.SX32 R5, R5, R53, 0x1, P2 ;  /* 0x0000003505057211 */ /* 0x000fe200010f0eff */
[-C--:B------:R-:W-:Y:S01]  /*1670*/  IMAD R59, R28, R3.reuse, RZ ;  /* 0x000000031c3b7224 */ /* 0x080fe200078e02ff */
[-C--:B------:R-:W-:Y:S01]  /*1680*/  LEA R62, P2, R24, R52.reuse, 0x1 ;  /* 0x00000034183e7211 */ /* 0x080fe200078408ff */
[-C--:B------:R-:W-:Y:S01]  /*1690*/  IMAD R61, R30, R3.reuse, RZ ;  /* 0x000000031e3d7224 */ /* 0x080fe200078e02ff */
[-C--:B------:R-:W-:Y:S01]  /*16a0*/  LEA R2, P3, R16, R52.reuse, 0x1 ;  /* 0x0000003410027211 */ /* 0x080fe200078608ff */
[----:B------:R-:W-:Y:S01]  /*16b0*/  IMAD R32, R32, R3, RZ ;  /* 0x0000000320207224 */ /* 0x000fe200078e02ff */
[----:B------:R-:W-:Y:S01]  /*16c0*/  LEA.HI.X.SX32 R63, R24, R53, 0x1, P2 ;  /* 0x00000035183f7211 */ /* 0x000fe200010f0eff */
[-C--:B------:R-:W-:Y:S01]  /*16d0*/  IMAD R34, R34, R3.reuse, RZ ;  /* 0x0000000322227224 */ /* 0x080fe200078e02ff */
[----:B------:R-:W0:Y:S01]  /*16e0*/  LDC R24, c[0x0][0x23c] ;  /* 0x00008f00ff187b82 */ /* 0x000e220000000800 */
[-C--:B------:R-:W-:Y:S01]  /*16f0*/  LEA R20, P5, R14, R52.reuse, 0x1 ;  /* 0x000000340e147211 */ /* 0x080fe200078a08ff */
[----:B------:R-:W-:Y:S01]  /*1700*/  IMAD R36, R36, R3, RZ ;  /* 0x0000000324247224 */ /* 0x000fe200078e02ff */
[----:B------:R-:W-:Y:S01]  /*1710*/  LEA.HI.X.SX32 R21, R18, R53, 0x1, P4 ;  /* 0x0000003512157211 */ /* 0x000fe200020f0eff */
[----:B------:R-:W-:Y:S01]  /*1720*/  IMAD R38, R38, R3, RZ ;  /* 0x0000000326267224 */ /* 0x000fe200078e02ff */
[----:B------:R-:W-:Y:S01]  /*1730*/  LEA.HI.X.SX32 R3, R16, R53, 0x1, P3 ;  /* 0x0000003510037211 */ /* 0x000fe200018f0eff */
[----:B------:R-:W-:Y:S01]  /*1740*/  ULDC.64 UR6, c[0x0][0x210] ;  /* 0x0000840000067ab9 */ /* 0x000fe20000000a00 */
[----:B------:R-:W-:-:S02]  /*1750*/  LEA R56, P4, R8, R52, 0x1 ;  /* 0x0000003408387211 */ /* 0x000fc400078808ff */
[----:B------:R-:W-:Y:S02]  /*1760*/  CS2R R40, SRZ ;  /* 0x0000000000287805 */ /* 0x000fe4000001ff00 */
[-C--:B------:R-:W-:Y:S02]  /*1770*/  LEA R30, P6, R29, R52.reuse, 0x1 ;  /* 0x000000341d1e7211 */ /* 0x080fe400078c08ff */
[-C--:B------:R-:W-:Y:S02]  /*1780*/  LEA R28, P1, R22, R52.reuse, 0x1 ;  /* 0x00000034161c7211 */ /* 0x080fe400078208ff */
[-C--:B------:R-:W-:Y:S02]  /*1790*/  LEA R64, P3, R26, R52.reuse, 0x1 ;  /* 0x000000341a407211 */ /* 0x080fe400078608ff */
[----:B------:R-:W-:Y:S02]  /*17a0*/  LEA.HI.X.SX32 R73, R14, R53, 0x1, P5 ;  /* 0x000000350e497211 */ /* 0x000fe400028f0eff */
[----:B------:R-:W-:-:S02]  /*17b0*/  LEA R58, P5, R59, R52, 0x1 ;  /* 0x000000343b3a7211 */ /* 0x000fc400078a08ff */
[----:B------:R-:W-:Y:S01]  /*17c0*/  LEA R44, P0, R7, UR6, 0x1 ;  /* 0x00000006072c7c11 */ /* 0x000fe2000f8008ff */
[----:B------:R-:W-:Y:S01]  /*17d0*/  ULDC UR6, c[0x0][0x230] ;  /* 0x00008c0000067ab9 */ /* 0x000fe20000000800 */
[-C--:B------:R-:W-:Y:S01]  /*17e0*/  LEA.HI.X.SX32 R57, R8, R53.reuse, 0x1, P4 ;  /* 0x0000003508397211 */ /* 0x080fe200020f0eff */
[----:B------:R-:W-:Y:S01]  /*17f0*/  IMAD.SHL.U32 R8, R11, 0x40, RZ ;  /* 0x000000400b087824 */ /* 0x000fe200078e00ff */
[-C--:B------:R-:W-:Y:S01]  /*1800*/  LEA.HI.X.SX32 R29, R29, R53.reuse, 0x1, P6 ;  /* 0x000000351d1d7211 */ /* 0x080fe200030f0eff */
[----:B0-----:R-:W-:Y:S01]  /*1810*/  IMAD R69, R69, R24, RZ ;  /* 0x0000001845457224 */ /* 0x001fe200078e02ff */
[-C--:B------:R-:W-:Y:S01]  /*1820*/  LEA.HI.X.SX32 R31, R22, R53.reuse, 0x1, P1 ;  /* 0x00000035161f7211 */ /* 0x080fe200008f0eff */
[----:B------:R-:W-:Y:S01]  /*1830*/  IMAD.SHL.U32 R71, R24, 0x20, RZ ;  /* 0x0000002018477824 */ /* 0x000fe200078e00ff */
[----:B------:R-:W-:Y:S02]  /*1840*/  LEA.HI.X.SX32 R65, R26, R53, 0x1, P3 ;  /* 0x000000351a417211 */ /* 0x000fe400018f0eff */
[----:B------:R-:W-:-:S02]  /*1850*/  LEA R60, P6, R61, R52, 0x1 ;  /* 0x000000343d3c7211 */ /* 0x000fc400078c08ff */
[-C--:B------:R-:W-:Y:S02]  /*1860*/  LEA R48, P1, R32, R52.reuse, 0x1 ;  /* 0x0000003420307211 */ /* 0x080fe400078208ff */
[-C--:B------:R-:W-:Y:S02]  /*1870*/  LEA R50, P2, R34, R52.reuse, 0x1 ;  /* 0x0000003422327211 */ /* 0x080fe400078408ff */
[-C--:B------:R-:W-:Y:S02]  /*1880*/  LEA R72, P3, R36, R52.reuse, 0x1 ;  /* 0x0000003424487211 */ /* 0x080fe400078608ff */
[-C--:B------:R-:W-:Y:S02]  /*1890*/  LEA R54, P4, R38, R52.reuse, 0x1 ;  /* 0x0000003426367211 */ /* 0x080fe400078808ff */
[----:B------:R-:W-:Y:S02]  /*18a0*/  LEA.HI.X.SX32 R59, R59, R53, 0x1, P5 ;  /* 0x000000353b3b7211 */ /* 0x000fe400028f0eff */
[----:B------:R-:W-:-:S02]  /*18b0*/  LEA R52, P5, R13, R52, 0x1 ;  /* 0x000000340d347211 */ /* 0x000fc400078a08ff */
[----:B------:R-:W-:Y:S01]  /*18c0*/  LEA.HI.X.SX32 R45, R7, UR7, 0x1, P0 ;  /* 0x00000007072d7c11 */ /* 0x000fe200080f0eff */
[----:B------:R-:W-:Y:S01]  /*18d0*/  IMAD.SHL.U32 R7, R11, 0x8, RZ ;  /* 0x000000080b077824 */ /* 0x000fe200078e00ff */
[-C--:B------:R-:W-:Y:S02]  /*18e0*/  LEA.HI.X.SX32 R61, R61, R53.reuse, 0x1, P6 ;  /* 0x000000353d3d7211 */ /* 0x080fe400030f0eff */
[-C--:B------:R-:W-:Y:S02]  /*18f0*/  LEA.HI.X.SX32 R49, R32, R53.reuse, 0x1, P1 ;  /* 0x0000003520317211 */ /* 0x080fe400008f0eff */
[-C--:B------:R-:W-:Y:S02]  /*1900*/  LEA.HI.X.SX32 R51, R34, R53.reuse, 0x1, P2 ;  /* 0x0000003522337211 */ /* 0x080fe400010f0eff */
[----:B------:R-:W-:Y:S02]  /*1910*/  LEA.HI.X.SX32 R79, R36, R53, 0x1, P3 ;  /* 0x00000035244f7211 */ /* 0x000fe400018f0eff */
[----:B------:R-:W-:-:S02]  /*1920*/  CS2R R36, SRZ ;  /* 0x0000000000247805 */ /* 0x000fc4000001ff00 */
[-C--:B------:R-:W-:Y:S02]  /*1930*/  LEA.HI.X.SX32 R55, R38, R53.reuse, 0x1, P4 ;  /* 0x0000003526377211 */ /* 0x080fe400020f0eff */
[----:B------:R-:W-:Y:S02]  /*1940*/  CS2R R38, SRZ ;  /* 0x0000000000267805 */ /* 0x000fe4000001ff00 */
[----:B------:R-:W-:Y:S02]  /*1950*/  LOP3.LUT R22, R8, 0x1c0, RZ, 0xc0, !PT ;  /* 0x000001c008167812 */ /* 0x000fe400078ec0ff */
[----:B------:R-:W-:Y:S02]  /*1960*/  LEA.HI.X.SX32 R53, R13, R53, 0x1, P5 ;  /* 0x000000350d357211 */ /* 0x000fe400028f0eff */
[C---:B------:R-:W-:Y:S02]  /*1970*/  LOP3.LUT R18, R12.reuse, 0x4, RZ, 0xfc, !PT ;  /* 0x000000040c127812 */ /* 0x040fe400078efcff */
[----:B------:R-:W-:-:S02]  /*1980*/  LOP3.LUT R16, R12, 0x10, RZ, 0xfc, !PT ;  /* 0x000000100c107812 */ /* 0x000fc400078efcff */
[----:B------:R-:W-:Y:S01]  /*1990*/  LOP3.LUT R14, R12, 0x18, RZ, 0xfc, !PT ;  /* 0x000000180c0e7812 */ /* 0x000fe200078efcff */
[-C--:B------:R-:W-:Y:S01]  /*19a0*/  IMAD R18, R18, R67.reuse, RZ ;  /* 0x0000004312127224 */ /* 0x080fe200078e02ff */
[----:B------:R-:W-:Y:S01]  /*19b0*/  LOP3.LUT R13, R12, 0x1c, RZ, 0xfc, !PT ;  /* 0x0000001c0c0d7812 */ /* 0x000fe200078efcff */
[-C--:B------:R-:W-:Y:S01]  /*19c0*/  IMAD R16, R16, R67.reuse, RZ ;  /* 0x0000004310107224 */ /* 0x080fe200078e02ff */
[C---:B------:R-:W-:Y:S01]  /*19d0*/  LOP3.LUT R11, R12.reuse, 0x8, RZ, 0xfc, !PT ;  /* 0x000000080c0b7812 */ /* 0x040fe200078efcff */
[-C--:B------:R-:W-:Y:S01]  /*19e0*/  IMAD R12, R12, R67.reuse, RZ ;  /* 0x000000430c0c7224 */ /* 0x080fe200078e02ff */
[----:B------:R-:W-:Y:S01]  /*19f0*/  LOP3.LUT R22, R22, 0x30, R7, 0xf8, !PT ;  /* 0x0000003016167812 */ /* 0x000fe200078ef807 */
[-C--:B------:R-:W-:Y:S02]  /*1a00*/  IMAD R13, R13, R67.reuse, RZ ;  /* 0x000000430d0d7224 */ /* 0x080fe400078e02ff */
[-C--:B------:R-:W-:Y:S01]  /*1a10*/  IMAD R14, R14, R67.reuse, RZ ;  /* 0x000000430e0e7224 */ /* 0x080fe200078e02ff */
[----:B------:R-:W-:Y:S01]  /*1a20*/  LOP3.LUT R68, R22, 0x30, R9, 0x78, !PT ;  /* 0x0000003016447812 */ /* 0x000fe200078e7809 */
[----:B------:R-:W-:-:S07]  /*1a30*/  IMAD R67, R11, R67, RZ ;  /* 0x000000430b437224 */ /* 0x000fce00078e02ff */
.L_x_1:
[----:B------:R-:W0:Y:S01]  /*1a40*/  S2R R78, SR_TID.X ;  /* 0x00000000004e7919 */ /* 0x000e220000002100 */
[----:B------:R-:W-:Y:S01]  /*1a50*/  ISETP.GE.AND P0, PT, R11, UR6, PT ;  /* 0x000000060b007c0c */ /* 0x000fe2000bf06270 */
[----:B------:R-:W-:Y:S01]  /*1a60*/  IMAD.WIDE R26, R67, 0x2, R44 ;  /* 0x00000002431a7825 */ /* 0x000fe200078e022c */
[----:B------:R-:W-:Y:S02]  /*1a70*/  PRMT R75, RZ, 0x7610, R75 ;  /* 0x00007610ff4b7816 */ /* 0x000fe4000000004b */
[----:B------:R-:W-:Y:S01]  /*1a80*/  PRMT R76, RZ, 0x7610, R76 ;  /* 0x00007610ff4c7816 */ /* 0x000fe2000000004c */
[----:B------:R-:W-:Y:S01]  /*1a90*/  IMAD.WIDE R24, R12, 0x2, R44 ;  /* 0x000000020c187825 */ /* 0x000fe200078e022c */
[----:B------:R-:W-:-:S07]  /*1aa0*/  PRMT R77, RZ, 0x7610, R77 ;  /* 0x00007610ff4d7816 */ /* 0x000fce000000004d */
[----:B------:R1:W2:Y:S01]  /*1ab0*/  @!P0 LDG.E.U16 R75, desc[UR8][R26.64] ;  /* 0x000000081a4b8981 */ /* 0x0002a2000c1e1500 */
[----:B0-----:R-:W-:Y:S02]  /*1ac0*/  SHF.R.U32.HI R32, RZ, 0x4, R78 ;  /* 0x00000004ff207819 */ /* 0x001fe4000001164e */
[----:B------:R-:W-:Y:S02]  /*1ad0*/  LOP3.LUT R23, R78, 0x1f, RZ, 0xc0, !PT ;  /* 0x0000001f4e177812 */ /* 0x000fe400078ec0ff */
[----:B------:R-:W-:-:S04]  /*1ae0*/  SGXT.U32 R32, R32, 0x2 ;  /* 0x000000022020781a */ /* 0x000fc80000000000 */
[C---:B------:R-:W-:Y:S02]  /*1af0*/  ISETP.GE.AND P1, PT, R32.reuse, UR6, PT ;  /* 0x0000000620007c0c */ /* 0x040fe4000bf26270 */
[----:B------:R-:W-:-:S04]  /*1b00*/  LOP3.LUT R33, R32, 0x4, RZ, 0xfc, !PT ;  /* 0x0000000420217812 */ /* 0x000fc800078efcff */
[----:B------:R-:W-:Y:S02]  /*1b10*/  ISETP.GE.AND P2, PT, R33, UR6, PT ;  /* 0x0000000621007c0c */ /* 0x000fe4000bf46270 */
[----:B------:R-:W-:Y:S02]  /*1b20*/  LOP3.LUT R22, R32, 0xc, RZ, 0xfc, !PT ;  /* 0x0000000c20167812 */ /* 0x000fe400078efcff */
[----:B------:R-:W-:-:S03]  /*1b30*/  ISETP.GE.AND P0, PT, R23, UR6, PT ;  /* 0x0000000617007c0c */ /* 0x000fc6000bf06270 */
[----:B------:R0:W3:Y:S01]  /*1b40*/  @!P1 LDG.E.U16 R76, desc[UR8][R24.64] ;  /* 0x00000008184c9981 */ /* 0x0000e2000c1e1500 */
[----:B------:R-:W-:Y:S01]  /*1b50*/  ISETP.GE.AND P1, PT, R22, UR6, PT ;  /* 0x0000000616007c0c */ /* 0x000fe2000bf26270 */
[----:B------:R-:W-:Y:S01]  /*1b60*/  IMAD.WIDE R22, R18, 0x2, R44 ;  /* 0x0000000212167825 */ /* 0x000fe200078e022c */
[C---:B------:R-:W-:Y:S02]  /*1b70*/  LOP3.LUT R33, R32.reuse, 0x10, RZ, 0xfc, !PT ;  /* 0x0000001020217812 */ /* 0x040fe400078efcff */
[C---:B------:R-:W-:Y:S02]  /*1b80*/  LOP3.LUT R34, R32.reuse, 0x14, RZ, 0xfc, !PT ;  /* 0x0000001420227812 */ /* 0x040fe400078efcff */
[C---:B------:R-:W-:Y:S01]  /*1b90*/  LOP3.LUT R35, R32.reuse, 0x18, RZ, 0xfc, !PT ;  /* 0x0000001820237812 */ /* 0x040fe200078efcff */
[----:B------:R4:W5:Y:S01]  /*1ba0*/  @!P2 LDG.E.U16 R77, desc[UR8][R22.64] ;  /* 0x00000008164da981 */ /* 0x000962000c1e1500 */
[----:B------:R-:W-:Y:S02]  /*1bb0*/  LOP3.LUT R32, R32, 0x1c, RZ, 0xfc, !PT ;  /* 0x0000001c20207812 */ /* 0x000fe400078efcff */
[----:B------:R-:W-:-:S02]  /*1bc0*/  ISETP.GE.AND P3, PT, R33, UR6, PT ;  /* 0x0000000621007c0c */ /* 0x000fc4000bf66270 */
[----:B------:R-:W-:Y:S02]  /*1bd0*/  ISETP.GE.AND P4, PT, R34, UR6, PT ;  /* 0x0000000622007c0c */ /* 0x000fe4000bf86270 */
[----:B------:R-:W-:Y:S02]  /*1be0*/  ISETP.GE.AND P5, PT, R35, UR6, PT ;  /* 0x0000000623007c0c */ /* 0x000fe4000bfa6270 */
[----:B------:R-:W-:Y:S01]  /*1bf0*/  ISETP.GE.AND P2, PT, R32, UR6, PT ;  /* 0x0000000620007c0c */ /* 0x000fe2000bf46270 */
[----:B------:R-:W-:Y:S01]  /*1c00*/  IMAD.WIDE R46, R17, 0x2, R44 ;  /* 0x00000002112e7825 */ /* 0x000fe200078e022c */
[----:B------:R-:W-:Y:S02]  /*1c10*/  PRMT R35, RZ, 0x7610, R35 ;  /* 0x00007610ff237816 */ /* 0x000fe40000000023 */
[----:B------:R-:W-:Y:S01]  /*1c20*/  PRMT R74, RZ, 0x7610, R74 ;  /* 0x00007610ff4a7816 */ /* 0x000fe2000000004a */
[----:B-1----:R-:W-:Y:S01]  /*1c30*/  IMAD.WIDE R26, R16, 0x2, R44 ;  /* 0x00000002101a7825 */ /* 0x002fe200078e022c */
[----:B------:R-:W-:-:S02]  /*1c40*/  PRMT R82, RZ, 0x7610, R82 ;  /* 0x00007610ff527816 */ /* 0x000fc40000000052 */
[----:B------:R-:W-:Y:S01]  /*1c50*/  PRMT R34, RZ, 0x7610, R34 ;  /* 0x00007610ff227816 */ /* 0x000fe20000000022 */
[----:B------:R-:W-:Y:S01]  /*1c60*/  IMAD.WIDE R32, R15, 0x2, R44 ;  /* 0x000000020f207825 */ /* 0x000fe200078e022c */
[----:B------:R-:W-:Y:S01]  /*1c70*/  PRMT R81, RZ, 0x7610, R81 ;  /* 0x00007610ff517816 */ /* 0x000fe20000000051 */
[----:B------:R1:W5:Y:S02]  /*1c80*/  @!P1 LDG.E.U16 R35, desc[UR8][R46.64] ;  /* 0x000000082e239981 */ /* 0x000364000c1e1500 */
[--C-:B0-----:R-:W-:Y:S02]  /*1c90*/  IMAD.WIDE R24, R14, 0x2, R44.reuse ;  /* 0x000000020e187825 */ /* 0x101fe400078e022c */
[----:B------:R-:W5:Y:S02]  /*1ca0*/  @!P3 LDG.E.U16 R74, desc[UR8][R26.64] ;  /* 0x000000081a4ab981 */ /* 0x000f64000c1e1500 */
[----:B----4-:R-:W-:Y:S02]  /*1cb0*/  IMAD.WIDE R22, R13, 0x2, R44 ;  /* 0x000000020d167825 */ /* 0x010fe400078e022c */
[----:B------:R0:W4:Y:S04]  /*1cc0*/  @!P4 LDG.E.U16 R82, desc[UR8][R32.64] ;  /* 0x000000082052c981 */ /* 0x000128000c1e1500 */
[----:B------:R-:W4:Y:S04]  /*1cd0*/  @!P5 LDG.E.U16 R34, desc[UR8][R24.64] ;  /* 0x000000081822d981 */ /* 0x000f28000c1e1500 */
[----:B------:R0:W4:Y:S01]  /*1ce0*/  @!P2 LDG.E.U16 R81, desc[UR8][R22.64] ;  /* 0x000000081651a981 */ /* 0x000122000c1e1500 */
[----:B-1----:R-:W-:-:S02]  /*1cf0*/  IMAD.MOV.U32 R46, RZ, RZ, R52 ;  /* 0x000000ffff2e7224 */ /* 0x002fc400078e0034 */
[----:B------:R-:W-:Y:S01]  /*1d00*/  IMAD.MOV.U32 R47, RZ, RZ, R53 ;  /* 0x000000ffff2f7224 */ /* 0x000fe200078e0035 */
[----:B------:R-:W-:Y:S02]  /*1d10*/  PRMT R80, RZ, 0x7610, R80 ;  /* 0x00007610ff507816 */ /* 0x000fe40000000050 */
[----:B0-----:R-:W-:Y:S01]  /*1d20*/  PRMT R33, RZ, 0x7610, R33 ;  /* 0x00007610ff217816 */ /* 0x001fe20000000021 */
[C---:B------:R-:W-:Y:S01]  /*1d30*/  IMAD.WIDE R52, R69.reuse, 0x2, R46 ;  /* 0x0000000245347825 */ /* 0x040fe200078e022e */
[----:B------:R-:W-:Y:S03]  /*1d40*/  BAR.SYNC.DEFER_BLOCKING 0x0 ;  /* 0x0000000000007b1d */ /* 0x000fe60000010000 */
[----:B------:R-:W-:Y:S01]  /*1d50*/  IMAD.WIDE R22, R69, 0x2, R54 ;  /* 0x0000000245167825 */ /* 0x000fe200078e0236 */
[----:B------:R-:W-:-:S03]  /*1d60*/  PRMT R89, RZ, 0x7610, R89 ;  /* 0x00007610ff597816 */ /* 0x000fc60000000059 */
[C---:B------:R-:W-:Y:S01]  /*1d70*/  IMAD.WIDE R84, R69.reuse, 0x2, R48 ;  /* 0x0000000245547825 */ /* 0x040fe200078e0230 */
[----:B------:R-:W-:Y:S02]  /*1d80*/  PRMT R32, RZ, 0x7610, R32 ;  /* 0x00007610ff207816 */ /* 0x000fe40000000020 */
[----:B------:R-:W-:Y:S01]  /*1d90*/  PRMT R88, RZ, 0x7610, R88 ;  /* 0x00007610ff587816 */ /* 0x000fe20000000058 */
[----:B------:R-:W-:Y:S01]  /*1da0*/  IMAD.WIDE R26, R69, 0x2, R50 ;  /* 0x00000002451a7825 */ /* 0x000fe200078e0232 */
[----:B------:R-:W-:Y:S01]  /*1db0*/  PRMT R83, RZ, 0x7610, R83 ;  /* 0x00007610ff537816 */ /* 0x000fe20000000053 */
[----:B------:R0:W4:Y:S04]  /*1dc0*/  @!P0 LDG.E.U16 R80, desc[UR8][R52.64] ;  /* 0x0000000834508981 */ /* 0x000128000c1e1500 */
[----:B------:R1:W4:Y:S01]  /*1dd0*/  @!P0 LDG.E.U16 R33, desc[UR8][R22.64] ;  /* 0x0000000816218981 */ /* 0x000322000c1e1500 */
[--C-:B0-----:R-:W-:Y:S01]  /*1de0*/  IMAD.MOV.U32 R53, RZ, RZ, R79.reuse ;  /* 0x000000ffff357224 */ /* 0x101fe200078e004f */
[----:B------:R-:W-:Y:S01]  /*1df0*/  PRMT R79, RZ, 0x7610, R79 ;  /* 0x00007610ff4f7816 */ /* 0x000fe2000000004f */
[----:B------:R-:W-:-:S02]  /*1e00*/  IMAD.MOV.U32 R52, RZ, RZ, R72 ;  /* 0x000000ffff347224 */ /* 0x000fc400078e0048 */
[C---:B-1----:R-:W-:Y:S01]  /*1e10*/  IMAD.WIDE R22, R69.reuse, 0x2, R58 ;  /* 0x0000000245167825 */ /* 0x042fe200078e023a */
[----:B------:R-:W-:Y:S02]  /*1e20*/  PRMT R72, RZ, 0x7610, R72 ;  /* 0x00007610ff487816 */ /* 0x000fe40000000048 */
[----:B------:R0:W4:Y:S01]  /*1e30*/  @!P0 LDG.E.U16 R79, desc[UR8][R84.64] ;  /* 0x00000008544f8981 */ /* 0x000122000c1e1500 */
[----:B------:R-:W-:-:S03]  /*1e40*/  IMAD.WIDE R24, R69, 0x2, R52 ;  /* 0x0000000245187825 */ /* 0x000fc600078e0234 */
[----:B------:R1:W4:Y:S01]  /*1e50*/  @!P0 LDG.E.U16 R89, desc[UR8][R22.64] ;  /* 0x0000000816598981 */ /* 0x000322000c1e1500 */
[----:B------:R-:W-:-:S03]  /*1e60*/  IMAD.WIDE R86, R69, 0x2, R60 ;  /* 0x0000000245567825 */ /* 0x000fc600078e023c */
[----:B------:R1:W4:Y:S01]  /*1e70*/  @!P0 LDG.E.U16 R32, desc[UR8][R24.64] ;  /* 0x0000000818208981 */ /* 0x000322000c1e1500 */
[----:B0-----:R-:W-:-:S03]  /*1e80*/  IMAD.WIDE R84, R69, 0x2, R62 ;  /* 0x0000000245547825 */ /* 0x001fc600078e023e */
[----:B------:R0:W4:Y:S01]  /*1e90*/  @!P0 LDG.E.U16 R72, desc[UR8][R26.64] ;  /* 0x000000081a488981 */ /* 0x000122000c1e1500 */
[----:B-1----:R-:W-:Y:S02]  /*1ea0*/  PRMT R23, RZ, 0x7610, R23 ;  /* 0x00007610ff177816 */ /* 0x002fe40000000017 */
[----:B------:R-:W-:Y:S01]  /*1eb0*/  PRMT R22, RZ, 0x7610, R22 ;  /* 0x00007610ff167816 */ /* 0x000fe20000000016 */
[----:B------:R1:W4:Y:S01]  /*1ec0*/  @!P0 LDG.E.U16 R88, desc[UR8][R86.64] ;  /* 0x0000000856588981 */ /* 0x000322000c1e1500 */
[----:B------:R-:W-:-:S03]  /*1ed0*/  IMAD.WIDE R24, R69, 0x2, R56 ;  /* 0x0000000245187825 */ /* 0x000fc600078e0238 */
[----:B------:R1:W4:Y:S01]  /*1ee0*/  @!P0 LDG.E.U16 R23, desc[UR8][R84.64] ;  /* 0x0000000854178981 */ /* 0x000322000c1e1500 */
[----:B0-----:R-:W-:-:S03]  /*1ef0*/  IMAD.WIDE R26, R69, 0x2, R64 ;  /* 0x00000002451a7825 */ /* 0x001fc600078e0240 */
[----:B------:R0:W4:Y:S01]  /*1f00*/  @!P0 LDG.E.U16 R83, desc[UR8][R24.64] ;  /* 0x0000000818538981 */ /* 0x000122000c1e1500 */
[----:B------:R-:W-:Y:S02]  /*1f10*/  IMAD.MOV.U32 R90, RZ, RZ, R20 ;  /* 0x000000ffff5a7224 */ /* 0x000fe400078e0014 */
[----:B-1----:R-:W-:Y:S01]  /*1f20*/  IMAD.MOV.U32 R86, RZ, RZ, R30 ;  /* 0x000000ffff567224 */ /* 0x002fe200078e001e */
[----:B------:R1:W4:Y:S01]  /*1f30*/  @!P0 LDG.E.U16 R22, desc[UR8][R26.64] ;  /* 0x000000081a168981 */ /* 0x000322000c1e1500 */
[----:B------:R-:W-:Y:S02]  /*1f40*/  IMAD.MOV.U32 R87, RZ, RZ, R29 ;  /* 0x000000ffff577224 */ /* 0x000fe400078e001d */
[--C-:B------:R-:W-:Y:S02]  /*1f50*/  IMAD.MOV.U32 R84, RZ, RZ, R28.reuse ;  /* 0x000000ffff547224 */ /* 0x100fe400078e001c */
[----:B------:R-:W-:Y:S01]  /*1f60*/  IMAD.MOV.U32 R85, RZ, RZ, R31 ;  /* 0x000000ffff557224 */ /* 0x000fe200078e001f */
[----:B------:R-:W-:Y:S01]  /*1f70*/  PRMT R28, RZ, 0x7610, R28 ;  /* 0x00007610ff1c7816 */ /* 0x000fe2000000001c */
[----:B------:R-:W-:Y:S01]  /*1f80*/  IMAD.MOV.U32 R91, RZ, RZ, R73 ;  /* 0x000000ffff5b7224 */ /* 0x000fe200078e0049 */
[----:B------:R-:W-:Y:S01]  /*1f90*/  PRMT R29, RZ, 0x7610, R29 ;  /* 0x00007610ff1d7816 */ /* 0x000fe2000000001d */
[----:B0-----:R-:W-:Y:S01]  /*1fa0*/  IMAD.WIDE R24, R69, 0x2, R84 ;  /* 0x0000000245187825 */ /* 0x001fe200078e0254 */
[----:B------:R-:W-:-:S03]  /*1fb0*/  PRMT R20, RZ, 0x7610, R20 ;  /* 0x00007610ff147816 */ /* 0x000fc60000000014 */
[C---:B------:R-:W-:Y:S01]  /*1fc0*/  IMAD.WIDE R30, R69.reuse, 0x2, R86 ;  /* 0x00000002451e7825 */ /* 0x040fe200078e0256 */
[----:B------:R0:W4:Y:S03]  /*1fd0*/  @!P0 LDG.E.U16 R28, desc[UR8][R24.64] ;  /* 0x00000008181c8981 */ /* 0x000126000c1e1500 */
[C---:B-1----:R-:W-:Y:S01]  /*1fe0*/  IMAD.WIDE R26, R69.reuse, 0x2, R90 ;  /* 0x00000002451a7825 */ /* 0x042fe200078e025a */
[----:B------:R1:W4:Y:S03]  /*1ff0*/  @!P0 LDG.E.U16 R29, desc[UR8][R30.64] ;  /* 0x000000081e1d8981 */ /* 0x000326000c1e1500 */
[--C-:B------:R-:W-:Y:S02]  /*2000*/  IMAD.MOV.U32 R92, RZ, RZ, R70.reuse ;  /* 0x000000ffff5c7224 */ /* 0x100fe400078e0046 */
[--C-:B------:R-:W-:Y:S01]  /*2010*/  IMAD.MOV.U32 R93, RZ, RZ, R21.reuse ;  /* 0x000000ffff5d7224 */ /* 0x100fe200078e0015 */
[----:B------:R-:W-:Y:S01]  /*2020*/  PRMT R21, RZ, 0x7610, R21 ;  /* 0x00007610ff157816 */ /* 0x000fe20000000015 */
[----:B------:R1:W4:Y:S01]  /*2030*/  @!P0 LDG.E.U16 R20, desc[UR8][R26.64] ;  /* 0x000000081a148981 */ /* 0x000322000c1e1500 */
[----:B------:R-:W-:Y:S01]  /*2040*/  PRMT R70, RZ, 0x7610, R70 ;  /* 0x00007610ff467816 */ /* 0x000fe20000000046 */
[----:B0-----:R-:W-:Y:S01]  /*2050*/  IMAD.WIDE R24, R69, 0x2, R92 ;  /* 0x0000000245187825 */ /* 0x001fe200078e025c */
[----:B------:R-:W-:-:S03]  /*2060*/  PRMT R73, RZ, 0x7610, R73 ;  /* 0x00007610ff497816 */ /* 0x000fc60000000049 */
[C---:B-1----:R-:W-:Y:S01]  /*2070*/  IMAD.WIDE R30, R69.reuse, 0x2, R2 ;  /* 0x00000002451e7825 */ /* 0x042fe200078e0202 */
[----:B------:R-:W4:Y:S03]  /*2080*/  @!P0 LDG.E.U16 R21, desc[UR8][R24.64] ;  /* 0x0000000818158981 */ /* 0x000f26000c1e1500 */
[----:B------:R-:W-:Y:S01]  /*2090*/  IMAD.WIDE R26, R69, 0x2, R4 ;  /* 0x00000002451a7825 */ /* 0x000fe200078e0204 */
[----:B------:R-:W4:Y:S04]  /*20a0*/  @!P0 LDG.E.U16 R70, desc[UR8][R30.64] ;  /* 0x000000081e468981 */ /* 0x000f28000c1e1500 */
[----:B------:R0:W4:Y:S02]  /*20b0*/  @!P0 LDG.E.U16 R73, desc[UR8][R26.64] ;  /* 0x000000081a498981 */ /* 0x000124000c1e1500 */
[----:B0-----:R-:W0:Y:S01]  /*20c0*/  S2R R26, SR_TID.X ;  /* 0x00000000001a7919 */ /* 0x001e220000002100 */
[----:B------:R-:W-:-:S05]  /*20d0*/  IMAD.SHL.U32 R78, R78, 0x2, RZ ;  /* 0x000000024e4e7824 */ /* 0x000fca00078e00ff */
[----:B------:R-:W-:-:S04]  /*20e0*/  LOP3.LUT R25, R78, 0x7e, RZ, 0xc0, !PT ;  /* 0x0000007e4e197812 */ /* 0x000fc800078ec0ff */
[----:B------:R-:W-:Y:S01]  /*20f0*/  LOP3.LUT R24, R25, 0x10, RZ, 0x3c, !PT ;  /* 0x0000001019187812 */ /* 0x000fe200078e3cff */
[----:B0-----:R-:W-:-:S05]  /*2100*/  IMAD.SHL.U32 R26, R26, 0x2, RZ ;  /* 0x000000021a1a7824 */ /* 0x001fca00078e00ff */
[----:B------:R-:W-:Y:S01]  /*2110*/  LOP3.LUT R26, R26, 0x7e, RZ, 0xc0, !PT ;  /* 0x0000007e1a1a7812 */ /* 0x000fe200078ec0ff */
[----:B--2---:R0:W-:Y:S02]  /*2120*/  STS.U16 [R25+UR5+0x900], R75 ;  /* 0x0009004b19007988 */ /* 0x0041e40008000405 */
[----:B0-----:R-:W-:Y:S02]  /*2130*/  LOP3.LUT R75, R25, 0x20, RZ, 0x3c, !PT ;  /* 0x00000020194b7812 */ /* 0x001fe400078e3cff */
[----:B---3--:R-:W-:Y:S04]  /*2140*/  STS.U16 [R25+UR5+0x800], R76 ;  /* 0x0008004c19007988 */ /* 0x008fe80008000405 */
[----:B-----5:R0:W-:Y:S04]  /*2150*/  STS.U16 [R25+UR5+0xa00], R74 ;  /* 0x000a004a19007988 */ /* 0x0201e80008000405 */
[----:B----4-:R-:W-:Y:S01]  /*2160*/  STS.U16 [R25+UR5+0xb00], R34 ;  /* 0x000b002219007988 */ /* 0x010fe20008000405 */
[----:B0-----:R-:W-:-:S03]  /*2170*/  LOP3.LUT R74, R26, 0x30, RZ, 0x3c, !PT ;  /* 0x000000301a4a7812 */ /* 0x001fc600078e3cff */
[----:B------:R-:W-:Y:S04]  /*2180*/  STS.U16 [R24+UR5+0x880], R77 ;  /* 0x0008804d18007988 */ /* 0x000fe80008000405 */
[----:B------:R-:W-:Y:S04]  /*2190*/  STS.U16 [R24+UR5+0x980], R35 ;  /* 0x0009802318007988 */ /* 0x000fe80008000405 */
[----:B------:R-:W-:Y:S04]  /*21a0*/  STS.U16 [R24+UR5+0xa80], R82 ;  /* 0x000a805218007988 */ /* 0x000fe80008000405 */
[----:B------:R-:W-:Y:S04]  /*21b0*/  STS.U16 [R24+UR5+0xb80], R81 ;  /* 0x000b805118007988 */ /* 0x000fe80008000405 */
[----:B------:R-:W-:Y:S04]  /*21c0*/  STS.U16 [R25+UR5], R80 ;  /* 0x0000005019007988 */ /* 0x000fe80008000405 */
[----:B------:R-:W-:Y:S04]  /*21d0*/  STS.U16 [R25+UR5+0x200], R79 ;  /* 0x0002004f19007988 */ /* 0x000fe80008000405 */
        /* <DEDUP_REMOVED lines=13> */
[----:B------:R0:W-:Y:S01]  /*22b0*/  STS.U16 [R74+UR5+0x780], R73 ;  /* 0x000780494a007988 */ /* 0x0001e20008000405 */
[----:B------:R-:W-:Y:S06]  /*22c0*/  BAR.SYNC.DEFER_BLOCKING 0x0 ;  /* 0x0000000000007b1d */ /* 0x000fec0000010000 */
[----:B------:R-:W-:Y:S04]  /*22d0*/  LDSM.16.MT88.4 R28, [R0+0x800] ;  /* 0x00080000001c783b */ /* 0x000fe80000004200 */
[----:B------:R-:W1:Y:S04]  /*22e0*/  LDSM.16.M88.4 R20, [R68+UR4] ;  /* 0x000000044414783b */ /* 0x000e680008000200 */
[----:B------:R-:W2:Y:S04]  /*22f0*/  LDSM.16.M88.4 R32, [R68+UR4+0x400] ;  /* 0x000400044420783b */ /* 0x000ea80008000200 */
[----:B------:R-:W3:Y:S01]  /*2300*/  LDSM.16.MT88.4 R24, [R0+0xa00] ;  /* 0x000a00000018783b */ /* 0x000ee20000004200 */
[----:B------:R-:W-:-:S05]  /*2310*/  VIADD R66, R66, 0xffffffff ;  /* 0xffffffff42427836 */ /* 0x000fca0000000000 */
[----:B------:R-:W-:Y:S01]  /*2320*/  ISETP.NE.U32.AND P0, PT, R66, RZ, PT ;  /* 0x000000ff4200720c */ /* 0x000fe20003f05070 */
[C---:B0-----:R-:W-:Y:S01]  /*2330*/  IMAD.WIDE R72, R71.reuse, 0x2, R90 ;  /* 0x0000000247487825 */ /* 0x041fe200078e025a */
[----:B------:R-:W-:Y:S01]  /*2340*/  UIADD3 UR6, UR6, -0x20, URZ ;  /* 0xffffffe006067890 */ /* 0x000fe2000fffe03f */
[C---:B-1----:R-:W-:Y:S06]  /*2350*/  HMMA.16816.F32 R40, R28.reuse, R20, R40 ;  /* 0x000000141c28723c */ /* 0x042fec0000001828 */
[----:B--2---:R-:W-:Y:S01]  /*2360*/  HMMA.16816.F32 R36, R28, R32, R36 ;  /* 0x000000201c24723c */ /* 0x004fe20000001824 */
[----:B------:R-:W-:-:S04]  /*2370*/  IMAD.WIDE R92, R71, 0x2, R92 ;  /* 0x00000002475c7825 */ /* 0x000fc800078e025c */
[----:B------:R-:W-:-:S04]  /*2380*/  IMAD.WIDE R86, R71, 0x2, R86 ;  /* 0x0000000247567825 */ /* 0x000fc800078e0256 */
[----:B------:R-:W-:-:S04]  /*2390*/  IMAD.WIDE R84, R71, 0x2, R84 ;  /* 0x0000000247547825 */ /* 0x000fc800078e0254 */
[----:B------:R-:W-:-:S04]  /*23a0*/  IMAD.WIDE R78, R71, 0x2, R52 ;  /* 0x00000002474e7825 */ /* 0x000fc800078e0234 */
[----:B------:R-:W-:Y:S01]  /*23b0*/  IMAD.WIDE R46, R71, 0x2, R46 ;  /* 0x00000002472e7825 */ /* 0x000fe200078e022e */
[----:B---3--:R-:W-:Y:S03]  /*23c0*/  HMMA.16816.F32 R40, R24, R22, R40 ;  /* 0x000000161828723c */ /* 0x008fe60000001828 */
[----:B------:R-:W-:-:S03]  /*23d0*/  IMAD.MOV.U32 R20, RZ, RZ, R72 ;  /* 0x000000ffff147224 */ /* 0x000fc600078e0048 */
[----:B------:R-:W-:Y:S01]  /*23e0*/  HMMA.16816.F32 R36, R24, R34, R36 ;  /* 0x000000221824723c */ /* 0x000fe20000001824 */
[----:B------:R-:W-:-:S04]  /*23f0*/  IMAD.WIDE R4, R71, 0x2, R4 ;  /* 0x0000000247047825 */ /* 0x000fc800078e0204 */
[----:B------:R-:W-:-:S04]  /*2400*/  IMAD.WIDE R2, R71, 0x2, R2 ;  /* 0x0000000247027825 */ /* 0x000fc800078e0202 */
[----:B------:R-:W-:Y:S02]  /*2410*/  IMAD.MOV.U32 R70, RZ, RZ, R92 ;  /* 0x000000ffff467224 */ /* 0x000fe400078e005c */
[----:B------:R-:W-:Y:S02]  /*2420*/  IMAD.MOV.U32 R21, RZ, RZ, R93 ;  /* 0x000000ffff157224 */ /* 0x000fe400078e005d */
[----:B------:R-:W-:Y:S02]  /*2430*/  IMAD.MOV.U32 R30, RZ, RZ, R86 ;  /* 0x000000ffff1e7224 */ /* 0x000fe400078e0056 */
[----:B------:R-:W-:Y:S02]  /*2440*/  IMAD.MOV.U32 R29, RZ, RZ, R87 ;  /* 0x000000ffff1d7224 */ /* 0x000fe400078e0057 */
[----:B------:R-:W-:-:S04]  /*2450*/  IMAD.WIDE R62, R71, 0x2, R62 ;  /* 0x00000002473e7825 */ /* 0x000fc800078e023e */
[----:B------:R-:W-:Y:S02]  /*2460*/  IMAD.MOV.U32 R28, RZ, RZ, R84 ;  /* 0x000000ffff1c7224 */ /* 0x000fe400078e0054 */
[----:B------:R-:W-:Y:S02]  /*2470*/  IMAD.MOV.U32 R31, RZ, RZ, R85 ;  /* 0x000000ffff1f7224 */ /* 0x000fe400078e0055 */
[----:B------:R-:W-:-:S04]  /*2480*/  IMAD.WIDE R64, R71, 0x2, R64 ;  /* 0x0000000247407825 */ /* 0x000fc800078e0240 */
[----:B------:R-:W-:-:S04]  /*2490*/  IMAD.WIDE R56, R71, 0x2, R56 ;  /* 0x0000000247387825 */ /* 0x000fc800078e0238 */
[----:B------:R-:W-:-:S04]  /*24a0*/  IMAD.WIDE R58, R71, 0x2, R58 ;  /* 0x00000002473a7825 */ /* 0x000fc800078e023a */
[----:B------:R-:W-:-:S04]  /*24b0*/  IMAD.WIDE R60, R71, 0x2, R60 ;  /* 0x00000002473c7825 */ /* 0x000fc800078e023c */
[----:B------:R-:W-:-:S04]  /*24c0*/  IMAD.WIDE R48, R71, 0x2, R48 ;  /* 0x0000000247307825 */ /* 0x000fc800078e0230 */
[----:B------:R-:W-:-:S04]  /*24d0*/  IMAD.WIDE R50, R71, 0x2, R50 ;  /* 0x0000000247327825 */ /* 0x000fc800078e0232 */
[----:B------:R-:W-:-:S04]  /*24e0*/  IMAD.WIDE R54, R71, 0x2, R54 ;  /* 0x0000000247367825 */ /* 0x000fc800078e0236 */
[----:B------:R-:W-:Y:S02]  /*24f0*/  IMAD.MOV.U32 R72, RZ, RZ, R78 ;  /* 0x000000ffff487224 */ /* 0x000fe400078e004e */
[----:B------:R-:W-:-:S04]  /*2500*/  IMAD.WIDE R44, R19, 0x2, R44 ;  /* 0x00000002132c7825 */ /* 0x000fc800078e022c */
[----:B------:R-:W-:Y:S02]  /*2510*/  IMAD.MOV.U32 R52, RZ, RZ, R46 ;  /* 0x000000ffff347224 */ /* 0x000fe400078e002e */
[----:B------:R-:W-:Y:S01]  /*2520*/  IMAD.MOV.U32 R53, RZ, RZ, R47 ;  /* 0x000000ffff357224 */ /* 0x000fe200078e002f */
[----:B------:R-:W-:Y:S06]  /*2530*/  @P0 BRA `(.L_x_1) ;  /* 0xfffffff400400947 */ /* 0x000fec000383ffff */
[----:B------:R-:W-:Y:S02]  /*2540*/  F2FP.F16.F32.PACK_AB R39, R39, R43 ;  /* 0x0000002b2727723e */ /* 0x000fe400000000ff */
[----:B------:R-:W-:Y:S02]  /*2550*/  F2FP.F16.F32.PACK_AB R38, R38, R42 ;  /* 0x0000002a2626723e */ /* 0x000fe400000000ff */
[----:B------:R-:W-:Y:S02]  /*2560*/  F2FP.F16.F32.PACK_AB R37, R37, R41 ;  /* 0x000000292525723e */ /* 0x000fe400000000ff */
[----:B------:R-:W-:-:S07]  /*2570*/  F2FP.F16.F32.PACK_AB R36, R36, R40 ;  /* 0x000000282424723e */ /* 0x000fce00000000ff */
.L_x_0:
[----:B------:R-:W0:Y:S01]  /*2580*/  S2R R5, SR_TID.X ;  /* 0x0000000000057919 */ /* 0x000e220000002100 */
[----:B------:R-:W-:Y:S01]  /*2590*/  LOP3.LUT R8, R8, 0x40, RZ, 0xc0, !PT ;  /* 0x0000004008087812 */ /* 0x000fe200078ec0ff */
[----:B------:R-:W-:Y:S01]  /*25a0*/  ULDC UR4, c[0x0][0x244] ;  /* 0x0000910000047ab9 */ /* 0x000fe20000000800 */
[----:B------:R-:W-:Y:S01]  /*25b0*/  LOP3.LUT R9, R9, 0x3c, RZ, 0xc0, !PT ;  /* 0x0000003c09097812 */ /* 0x000fe200078ec0ff */
[----:B------:R-:W-:Y:S01]  /*25c0*/  ULDC.64 UR6, c[0x0][0x220] ;  /* 0x0000880000067ab9 */ /* 0x000fe20000000a00 */
[----:B------:R-:W-:Y:S01]  /*25d0*/  ULDC.64 UR10, c[0x0][0x228] ;  /* 0x00008a00000a7ab9 */ /* 0x000fe20000000a00 */
[----:B------:R-:W-:Y:S01]  /*25e0*/  BAR.SYNC.DEFER_BLOCKING 0x0 ;  /* 0x0000000000007b1d */ /* 0x000fe20000010000 */
[----:B------:R-:W-:Y:S02]  /*25f0*/  ISETP.GE.AND P0, PT, R10, UR10, PT ;  /* 0x0000000a0a007c0c */ /* 0x000fe4000bf06270 */
[----:B0-----:R-:W-:Y:S02]  /*2600*/  SHF.R.S32.HI R0, RZ, 0x3, R5 ;  /* 0x00000003ff007819 */ /* 0x001fe40000011405 */
[----:B------:R-:W-:-:S02]  /*2610*/  LOP3.LUT R3, R5, 0x20, RZ, 0xc0, !PT ;  /* 0x0000002005037812 */ /* 0x000fc400078ec0ff */
[----:B------:R-:W-:Y:S02]  /*2620*/  SGXT R0, R0, 0x1 ;  /* 0x000000010000781a */ /* 0x000fe40000000200 */
[----:B------:R-:W-:Y:S01]  /*2630*/  SHF.R.U32.HI R13, RZ, 0x4, R5 ;  /* 0x00000004ff0d7819 */ /* 0x000fe20000011605 */
[C---:B------:R-:W-:Y:S01]  /*2640*/  IMAD R8, R3.reuse, 0x4, R8 ;  /* 0x0000000403087824 */ /* 0x040fe200078e0208 */
[----:B------:R-:W-:Y:S01]  /*2650*/  LOP3.LUT R0, R0, 0x140, RZ, 0xc0, !PT ;  /* 0x0000014000007812 */ /* 0x000fe200078ec0ff */
[----:B------:R-:W-:Y:S01]  /*2660*/  IMAD.SHL.U32 R2, R3, 0x2, RZ ;  /* 0x0000000203027824 */ /* 0x000fe200078e00ff */
[----:B------:R-:W-:Y:S01]  /*2670*/  SGXT.U32 R13, R13, 0x2 ;  /* 0x000000020d0d781a */ /* 0x000fe20000000000 */
[----:B------:R-:W-:Y:S01]  /*2680*/  IMAD.IADD R9, R9, 0x1, R8 ;  /* 0x0000000109097824 */ /* 0x000fe200078e0208 */
[----:B------:R-:W-:Y:S02]  /*2690*/  LOP3.LUT R7, R0, 0x38, R7, 0xf8, !PT ;  /* 0x0000003800077812 */ /* 0x000fe400078ef807 */
[----:B------:R-:W-:-:S02]  /*26a0*/  SHF.R.S32.HI R0, RZ, 0x4, R5 ;  /* 0x00000004ff007819 */ /* 0x000fc40000011405 */
[----:B------:R-:W-:Y:S01]  /*26b0*/  LOP3.LUT R7, R7, R2, RZ, 0x3c, !PT ;  /* 0x0000000207077212 */ /* 0x000fe200078e3cff */
[----:B------:R-:W-:Y:S01]  /*26c0*/  STS [R9+UR5], R36 ;  /* 0x0000002409007988 */ /* 0x000fe20008000805 */
[C---:B------:R-:W-:Y:S02]  /*26d0*/  LOP3.LUT R2, R9.reuse, 0x4, RZ, 0x3c, !PT ;  /* 0x0000000409027812 */ /* 0x040fe400078e3cff */
[C---:B------:R-:W-:Y:S02]  /*26e0*/  LOP3.LUT R3, R9.reuse, 0x40, RZ, 0x3c, !PT ;  /* 0x0000004009037812 */ /* 0x040fe400078e3cff */
[----:B------:R-:W-:Y:S01]  /*26f0*/  LOP3.LUT R4, R9, 0x44, RZ, 0x3c, !PT ;  /* 0x0000004409047812 */ /* 0x000fe200078e3cff */
[----:B------:R0:W-:Y:S01]  /*2700*/  STS [R2+UR5+0x200], R37 ;  /* 0x0002002502007988 */ /* 0x0001e20008000805 */
[----:B------:R-:W-:Y:S02]  /*2710*/  SGXT R0, R0, 0x1 ;  /* 0x000000010000781a */ /* 0x000fe40000000200 */
[----:B------:R-:W-:Y:S01]  /*2720*/  LOP3.LUT R20, R6, 0x1c, R13, 0xfe, !PT ;  /* 0x0000001c06147812 */ /* 0x000fe200078efe0d */
[----:B------:R1:W-:Y:S01]  /*2730*/  STS [R3+UR5+0x100], R38 ;  /* 0x0001002603007988 */ /* 0x0003e20008000805 */
[----:B------:R-:W-:Y:S01]  /*2740*/  LOP3.LUT R11, R7, 0x204, R0, 0xf8, !PT ;  /* 0x00000204070b7812 */ /* 0x000fe200078ef800 */
[----:B------:R-:W-:Y:S01]  /*2750*/  IMAD R0, R10, UR4, RZ ;  /* 0x000000040a007c24 */ /* 0x000fe2000f8e02ff */
[----:B------:R-:W-:Y:S01]  /*2760*/  ULDC UR4, c[0x0][0x248] ;  /* 0x0000920000047ab9 */ /* 0x000fe20000000800 */
[----:B------:R2:W-:Y:S01]  /*2770*/  STS [R4+UR5+0x300], R39 ;  /* 0x0003002704007988 */ /* 0x0005e20008000805 */
[----:B------:R-:W-:Y:S01]  /*2780*/  LOP3.LUT R12, R11, 0x4, RZ, 0x3c, !PT ;  /* 0x000000040b0c7812 */ /* 0x000fe200078e3cff */
[----:B------:R-:W-:Y:S01]  /*2790*/  IMAD R15, R20, UR4, RZ ;  /* 0x00000004140f7c24 */ /* 0x000fe2000f8e02ff */
[----:B------:R-:W-:Y:S01]  /*27a0*/  BAR.SYNC.DEFER_BLOCKING 0x0 ;  /* 0x0000000000007b1d */ /* 0x000fe20000010000 */
[----:B------:R-:W-:-:S02]  /*27b0*/  LEA R16, P1, R0, UR6, 0x1 ;  /* 0x0000000600107c11 */ /* 0x000fc4000f8208ff */
[----:B0-----:R-:W-:Y:S02]  /*27c0*/  LOP3.LUT R2, R6, R13, RZ, 0xfc, !PT ;  /* 0x0000000d06027212 */ /* 0x001fe400078efcff */
[----:B------:R-:W-:Y:S02]  /*27d0*/  LEA.HI.X.SX32 R18, R0, UR7, 0x1, P1 ;  /* 0x0000000700127c11 */ /* 0x000fe400088f0eff */
[--C-:B------:R-:W-:Y:S01]  /*27e0*/  LOP3.LUT R0, R6, 0x4, R13.reuse, 0xfe, !PT ;  /* 0x0000000406007812 */ /* 0x100fe200078efe0d */
[C---:B-1----:R-:W-:Y:S01]  /*27f0*/  IMAD R3, R2.reuse, UR4, RZ ;  /* 0x0000000402037c24 */ /* 0x042fe2000f8e02ff */
[----:B------:R-:W-:Y:S02]  /*2800*/  ISETP.LT.AND P1, PT, R2, UR11, !P0 ;  /* 0x0000000b02007c0c */ /* 0x000fe4000c721270 */
[C---:B------:R-:W-:Y:S01]  /*2810*/  ISETP.LT.AND P4, PT, R0.reuse, UR11, !P0 ;  /* 0x0000000b00007c0c */ /* 0x040fe2000c781270 */
[----:B------:R-:W-:Y:S01]  /*2820*/  IMAD R5, R0, UR4, RZ ;  /* 0x0000000400057c24 */ /* 0x000fe2000f8e02ff */
[----:B------:R-:W-:-:S02]  /*2830*/  LOP3.LUT R0, R6, 0x18, R13, 0xfe, !PT ;  /* 0x0000001806007812 */ /* 0x000fc400078efe0d */
[C-C-:B------:R-:W-:Y:S02]  /*2840*/  LOP3.LUT R9, R6.reuse, 0x14, R13.reuse, 0xfe, !PT ;  /* 0x0000001406097812 */ /* 0x140fe400078efe0d */
[--C-:B------:R-:W-:Y:S01]  /*2850*/  LOP3.LUT R7, R6, 0x10, R13.reuse, 0xfe, !PT ;  /* 0x0000001006077812 */ /* 0x100fe200078efe0d */
[----:B------:R-:W-:Y:S01]  /*2860*/  IMAD R14, R0, UR4, RZ ;  /* 0x00000004000e7c24 */ /* 0x000fe2000f8e02ff */
[C-C-:B------:R-:W-:Y:S02]  /*2870*/  LOP3.LUT R8, R6.reuse, 0xc, R13.reuse, 0xfe, !PT ;  /* 0x0000000c06087812 */ /* 0x140fe400078efe0d */
[-C--:B------:R-:W-:Y:S02]  /*2880*/  LEA R2, P2, R3, R16.reuse, 0x1 ;  /* 0x0000001003027211 */ /* 0x080fe400078408ff */
[----:B------:R-:W-:Y:S01]  /*2890*/  LOP3.LUT R6, R6, 0x8, R13, 0xfe, !PT ;  /* 0x0000000806067812 */ /* 0x000fe200078efe0d */
[----:B------:R-:W0:Y:S01]  /*28a0*/  LDS R17, [R11+UR5] ;  /* 0x000000050b117984 */ /* 0x000e220008000800 */
[----:B--2---:R-:W-:Y:S01]  /*28b0*/  LEA R4, P3, R5, R16, 0x1 ;  /* 0x0000001005047211 */ /* 0x004fe200078608ff */
[----:B------:R-:W-:Y:S01]  /*28c0*/  IMAD R13, R9, UR4, RZ ;  /* 0x00000004090d7c24 */ /* 0x000fe2000f8e02ff */
[-C--:B------:R-:W-:Y:S01]  /*28d0*/  LEA.HI.X.SX32 R3, R3, R18.reuse, 0x1, P2 ;  /* 0x0000001203037211 */ /* 0x080fe200010f0eff */
[----:B------:R-:W1:Y:S01]  /*28e0*/  LDS R21, [R12+UR5] ;  /* 0x000000050c157984 */ /* 0x000e620008000800 */
[----:B------:R-:W-:Y:S01]  /*28f0*/  IMAD R10, R6, UR4, RZ ;  /* 0x00000004060a7c24 */ /* 0x000fe2000f8e02ff */
[----:B------:R-:W-:-:S02]  /*2900*/  LEA.HI.X.SX32 R5, R5, R18, 0x1, P3 ;  /* 0x0000001205057211 */ /* 0x000fc400018f0eff */
[----:B------:R2:W3:Y:S01]  /*2910*/  LDS R19, [R11+UR5+0x80] ;  /* 0x000080050b137984 */ /* 0x0004e20008000800 */
[----:B------:R-:W-:Y:S02]  /*2920*/  ISETP.LT.AND P5, PT, R6, UR11, !P0 ;  /* 0x0000000b06007c0c */ /* 0x000fe4000c7a1270 */
[----:B------:R-:W-:Y:S01]  /*2930*/  LEA R6, P6, R10, R16, 0x1 ;  /* 0x000000100a067211 */ /* 0x000fe200078c08ff */
[----:B------:R4:W5:Y:S01]  /*2940*/  LDS R23, [R12+UR5+0x80] ;  /* 0x000080050c177984 */ /* 0x0009620008000800 */
[C---:B------:R-:W-:Y:S01]  /*2950*/  ISETP.LT.AND P3, PT, R7.reuse, UR11, !P0 ;  /* 0x0000000b07007c0c */ /* 0x040fe2000c761270 */
[----:B--2---:R-:W-:Y:S02]  /*2960*/  IMAD R11, R8, UR4, RZ ;  /* 0x00000004080b7c24 */ /* 0x004fe4000f8e02ff */
[----:B----4-:R-:W-:Y:S01]  /*2970*/  IMAD R12, R7, UR4, RZ ;  /* 0x00000004070c7c24 */ /* 0x010fe2000f8e02ff */
[----:B------:R-:W-:Y:S01]  /*2980*/  LEA.HI.X.SX32 R7, R10, R18, 0x1, P6 ;  /* 0x000000120a077211 */ /* 0x000fe200030f0eff */
[----:B0-----:R0:W-:Y:S04]  /*2990*/  @P1 STG.E.U16 desc[UR8][R2.64], R17 ;  /* 0x0000001102001986 */ /* 0x0011e8000c101508 */
[----:B-1----:R1:W-:Y:S01]  /*29a0*/  @P4 STG.E.U16 desc[UR8][R4.64], R21 ;  /* 0x0000001504004986 */ /* 0x0023e2000c101508 */
[----:B------:R-:W-:-:S02]  /*29b0*/  ISETP.LT.AND P4, PT, R8, UR11, !P0 ;  /* 0x0000000b08007c0c */ /* 0x000fc4000c781270 */
[-C--:B------:R-:W-:Y:S01]  /*29c0*/  LEA R8, P6, R13, R16.reuse, 0x1 ;  /* 0x000000100d087211 */ /* 0x080fe200078c08ff */
[----:B---3--:R2:W-:Y:S01]  /*29d0*/  @P5 STG.E.U16 desc[UR8][R6.64], R19 ;  /* 0x0000001306005986 */ /* 0x0085e2000c101508 */
[-C--:B0-----:R-:W-:Y:S02]  /*29e0*/  LEA R2, P1, R11, R16.reuse, 0x1 ;  /* 0x000000100b027211 */ /* 0x081fe400078208ff */
[----:B------:R-:W-:Y:S02]  /*29f0*/  PRMT R17, R17, 0x7632, R17 ;  /* 0x0000763211117816 */ /* 0x000fe40000000011 */
[----:B-1----:R-:W-:Y:S02]  /*2a00*/  LEA R4, P2, R12, R16, 0x1 ;  /* 0x000000100c047211 */ /* 0x002fe400078408ff */
[----:B------:R-:W-:Y:S02]  /*2a10*/  LEA.HI.X.SX32 R3, R11, R18, 0x1, P1 ;  /* 0x000000120b037211 */ /* 0x000fe400008f0eff */
[----:B------:R-:W-:-:S02]  /*2a20*/  LEA R10, P1, R14, R16, 0x1 ;  /* 0x000000100e0a7211 */ /* 0x000fc400078208ff */
[-C--:B------:R-:W-:Y:S01]  /*2a30*/  LEA.HI.X.SX32 R5, R12, R18.reuse, 0x1, P2 ;  /* 0x000000120c057211 */ /* 0x080fe200010f0eff */
[----:B-----5:R2:W-:Y:S01]  /*2a40*/  @P4 STG.E.U16 desc[UR8][R2.64], R23 ;  /* 0x0000001702004986 */ /* 0x0205e2000c101508 */
[----:B------:R-:W-:Y:S02]  /*2a50*/  ISETP.LT.AND P2, PT, R9, UR11, !P0 ;  /* 0x0000000b09007c0c */ /* 0x000fe4000c741270 */
[-C--:B------:R-:W-:Y:S01]  /*2a60*/  LEA.HI.X.SX32 R11, R14, R18.reuse, 0x1, P1 ;  /* 0x000000120e0b7211 */ /* 0x080fe200008f0eff */
[----:B------:R2:W-:Y:S01]  /*2a70*/  @P3 STG.E.U16 desc[UR8][R4.64], R17 ;  /* 0x0000001104003986 */ /* 0x0005e2000c101508 */
[----:B------:R-:W-:Y:S02]  /*2a80*/  ISETP.LT.AND P1, PT, R0, UR11, !P0 ;  /* 0x0000000b00007c0c */ /* 0x000fe4000c721270 */
[----:B------:R-:W-:Y:S02]  /*2a90*/  ISETP.LT.AND P0, PT, R20, UR11, !P0 ;  /* 0x0000000b14007c0c */ /* 0x000fe4000c701270 */
[----:B------:R-:W-:-:S02]  /*2aa0*/  LEA.HI.X.SX32 R9, R13, R18, 0x1, P6 ;  /* 0x000000120d097211 */ /* 0x000fc400030f0eff */
[----:B------:R-:W-:Y:S02]  /*2ab0*/  PRMT R21, R21, 0x7632, R21 ;  /* 0x0000763215157816 */ /* 0x000fe40000000015 */
[----:B------:R-:W-:Y:S02]  /*2ac0*/  PRMT R0, R19, 0x7632, R0 ;  /* 0x0000763213007816 */ /* 0x000fe40000000000 */
[C---:B------:R-:W-:Y:S01]  /*2ad0*/  LEA R12, P6, R15.reuse, R16, 0x1 ;  /* 0x000000100f0c7211 */ /* 0x040fe200078c08ff */
[----:B------:R2:W-:Y:S03]  /*2ae0*/  @P2 STG.E.U16 desc[UR8][R8.64], R21 ;  /* 0x0000001508002986 */ /* 0x0005e6000c101508 */
[----:B------:R-:W-:Y:S01]  /*2af0*/  LEA.HI.X.SX32 R13, R15, R18, 0x1, P6 ;  /* 0x000000120f0d7211 */ /* 0x000fe200030f0eff */
[----:B------:R2:W-:Y:S01]  /*2b00*/  @P1 STG.E.U16 desc[UR8][R10.64], R0 ;  /* 0x000000000a001986 */ /* 0x0005e2000c101508 */
[----:B------:R-:W-:Y:S07]  /*2b10*/  @!P0 EXIT ;  /* 0x000000000000894d */ /* 0x000fee0003800000 */
[----:B--2---:R-:W-:-:S05]  /*2b20*/  PRMT R6, R23, 0x7632, R6 ;  /* 0x0000763217067816 */ /* 0x004fca0000000006 */
[----:B------:R-:W-:Y:S01]  /*2b30*/  STG.E.U16 desc[UR8][R12.64], R6 ;  /* 0x000000060c007986 */ /* 0x000fe2000c101508 */
[----:B------:R-:W-:Y:S05]  /*2b40*/  EXIT ;  /* 0x000000000000794d */ /* 0x000fea0003800000 */
.L_x_2:
[----:B------:R-:W-:-:S00]  /*2b50*/  BRA `(.L_x_2) ;  /* 0xfffffffc00fc7947 */ /* 0x000fc0000383ffff */
[----:B------:R-:W-:-:S00]  /*2b60*/  NOP ;  /* 0x0000000000007918 */ /* 0x000fc00000000000 */
        /* <DEDUP_REMOVED lines=9> */
.L_x_3:


//--------------------- .nv.shared.matmul_kernel  --------------------------
	.section	.nv.shared.matmul_kernel,"aw",@nobits
	.sectionflags	@""
	.align	16
	.zero		1024


//--------------------- .nv.shared.reserved.0     --------------------------
	.section	.nv.shared.reserved.0,"aw",@nobits
	.weak		__nv_reservedSMEM_offset_0_alias
	.size		__nv_reservedSMEM_offset_0_alias, 0, 0
	.other		__nv_reservedSMEM_offset_0_alias,@"STO_CUDA_RESERVED_SHARED STV_DEFAULT"
__nv_reservedSMEM_offset_0_alias:
	.zero		0


//--------------------- .nv.constant0.matmul_kernel --------------------------
	.section	.nv.constant0.matmul_kernel,"a",@progbits
	.sectionflags	@""
	.align	4
.nv.constant0.matmul_kernel:
	.zero		608


//--------------------- SYMBOLS --------------------------

	.type		.nv.reservedSmem.offset0,@object
	.size		.nv.reservedSmem.offset0,0x4
